def gluon_tcgen05(
    a_ptr,
    b_ptr,
    c_ptr,
    M,
    N,
    K,
    stride_am,
    stride_bk,
    stride_cm,
    BLOCK_M: gl.constexpr,
    BLOCK_N: gl.constexpr,
    BLOCK_K: gl.constexpr,
    DTYPE: gl.constexpr,
    A_LAYOUT: gl.constexpr,
    B_LAYOUT: gl.constexpr,
    C_LAYOUT: gl.constexpr,
    B_SHAPE: gl.constexpr,
    TMEM_LAYOUT: gl.constexpr,
    TMEM_REG: gl.constexpr,
    TRANS_B: gl.constexpr,
    NUM_BUFFERS: gl.constexpr,
):
    a_desc = tma.make_tensor_descriptor(
        a_ptr, [M, K], [stride_am, 1], [BLOCK_M, BLOCK_K], A_LAYOUT
    )
    b_desc = tma.make_tensor_descriptor(
        b_ptr,
        [N, K] if TRANS_B else [K, N],
        [stride_bk, 1],
        B_SHAPE,
        B_LAYOUT,
    )
    c_desc = tma.make_tensor_descriptor(
        c_ptr, [M, N], [stride_cm, 1], [BLOCK_M, BLOCK_N], C_LAYOUT
    )

    a_bufs = gl.allocate_shared_memory(
        DTYPE, [NUM_BUFFERS, BLOCK_M, BLOCK_K], A_LAYOUT
    )
    b_bufs = gl.allocate_shared_memory(DTYPE, [NUM_BUFFERS] + B_SHAPE, B_LAYOUT)

    pid_m = gl.program_id(0)
    pid_n = gl.program_id(1)
    off_m = pid_m * BLOCK_M
    off_n = pid_n * BLOCK_N

    tma_bars = gl.allocate_shared_memory(
        gl.int64, [NUM_BUFFERS, 1], mbarrier.MBarrierLayout()
    )
    mma_bars = gl.allocate_shared_memory(
        gl.int64, [NUM_BUFFERS, 1], mbarrier.MBarrierLayout()
    )
    for i in gl.static_range(NUM_BUFFERS):
        mbarrier.init(tma_bars.index(i), count=1)
        mbarrier.init(mma_bars.index(i), count=1)

    acc_tmem = allocate_tensor_memory(gl.float32, [BLOCK_M, BLOCK_N], TMEM_LAYOUT)
    idx = 0
    phase = 0
    use_acc = False
    for k in range(0, K, BLOCK_K):
        a = a_bufs.index(idx)
        b = b_bufs.index(idx)
        tma_bar = tma_bars.index(idx)
        mma_bar = mma_bars.index(idx)
        mbarrier.expect(
            tma_bar, a_desc.block_type.nbytes + b_desc.block_type.nbytes
        )
        tma.async_copy_global_to_shared(a_desc, [off_m, k], tma_bar, a)
        tma.async_copy_global_to_shared(
            b_desc, [off_n, k] if TRANS_B else [k, off_n], tma_bar, b
        )
        mbarrier.wait(tma_bar, phase=phase)

        if TRANS_B:
            b = b.permute((1, 0))
        tcgen05_mma(a, b, acc_tmem, use_acc=use_acc)
        tcgen05_commit(mma_bar)
        mbarrier.wait(mma_bar, phase=phase)
        use_acc = True

        idx += 1
        if idx == NUM_BUFFERS:
            idx = 0
            phase ^= 1

    for i in gl.static_range(NUM_BUFFERS):
        mbarrier.invalidate(tma_bars.index(i))
        mbarrier.invalidate(mma_bars.index(i))

    acc = acc_tmem.load(TMEM_REG)
    c_smem = gl.allocate_shared_memory(DTYPE, [BLOCK_M, BLOCK_N], C_LAYOUT)
    c_smem.store(acc.to(DTYPE))
    fence_async_shared()
    tma.async_copy_shared_to_global(c_desc, [off_m, off_n], c_smem)
    tma.store_wait(pendings=0)

# config = {"BLOCK_K": 32, "BLOCK_M": 64, "BLOCK_N": 256, "arch": "sm_100", "dtype": "bf16", "num_buffers": 4, "num_warps": 4, "trans_b": 0}
# arch = sm_100


// ===== COMPILED SASS (sm_100a) =====

	.target	sm_100a

	.elftype	@"ET_EXEC"


//--------------------- .note.nv.tkinfo           --------------------------
	.section	.note.nv.tkinfo,"",@"SHT_NOTE"
	.sectionflags	@"SHF_NOTE_NV_TKINFO"
	.tkinfo
        /*0018*/ 	.word	0x00000081
        /*0030*/ 	.string	""
        /*0030*/ 	.string	"ptxas-blackwell"
        /*0030*/ 	.string	"Cuda compilation tools, release 12.9, V12.9.86"
        /*0030*/ 	.string	"Build cuda_12.9.r12.9/compiler.36037853_0"
        /*0030*/ 	.string	"-v  -suppress-debug-info  -lineinfo  -arch sm_100a "



//--------------------- .note.nv.cuver            --------------------------
	.section	.note.nv.cuver,"",@"SHT_NOTE"
	.sectionflags	@"SHF_NOTE_NV_CUVER"
        /*0018*/ 	.short	0x0001
        /*001a*/ 	.short	0x0064
        /*001c*/ 	.short	0x0001
        /*001e*/ 	.short	0x0000
        /*0020*/ 	.short	0x0001
        /*0022*/ 	.short	0x0000


//--------------------- .nv.info                  --------------------------
	.section	.nv.info,"",@"SHT_CUDA_INFO"
	.align	4


	//----- nvinfo : EIATTR_REGCOUNT
	.align		4
        /*0000*/ 	.byte	0x04, 0x2f
        /*0002*/ 	.short	(.L_4 - .L_3)
	.align		4
.L_3:
        /*0004*/ 	.word	index@(gluon_tcgen05)
        /*0008*/ 	.word	0x00000088


	//----- nvinfo : EIATTR_FRAME_SIZE
	.align		4
.L_4:
        /*000c*/ 	.byte	0x04, 0x11
        /*000e*/ 	.short	(.L_6 - .L_5)
	.align		4
.L_5:
        /*0010*/ 	.word	index@($__internal_2_$__cuda_sm10x_tcgen05_guardrail_trap_unallocated_columns_being_dealloced)
        /*0014*/ 	.word	0x00000000


	//----- nvinfo : EIATTR_FRAME_SIZE
	.align		4
.L_6:
        /*0018*/ 	.byte	0x04, 0x11
        /*001a*/ 	.short	(.L_8 - .L_7)
	.align		4
.L_7:
        /*001c*/ 	.word	index@($__internal_1_$__cuda_sm10x_tcgen05_guardrail_trap_phase_invalid_during_alloc)
        /*0020*/ 	.word	0x00000000


	//----- nvinfo : EIATTR_FRAME_SIZE
	.align		4
.L_8:
        /*0024*/ 	.byte	0x04, 0x11
        /*0026*/ 	.short	(.L_10 - .L_9)
	.align		4
.L_9:
        /*0028*/ 	.word	index@($__internal_0_$__cuda_sm10x_tcgen05_guardrail_trap_col_being_dealloced_not_returned_by_alloc)
        /*002c*/ 	.word	0x00000000


	//----- nvinfo : EIATTR_FRAME_SIZE
	.align		4
.L_10:
        /*0030*/ 	.byte	0x04, 0x11
        /*0032*/ 	.short	(.L_12 - .L_11)
	.align		4
.L_11:
        /*0034*/ 	.word	index@(gluon_tcgen05)
        /*0038*/ 	.word	0x00000000


	//----- nvinfo : EIATTR_MIN_STACK_SIZE
	.align		4
.L_12:
        /*003c*/ 	.byte	0x04, 0x12
        /*003e*/ 	.short	(.L_14 - .L_13)
	.align		4
.L_13:
        /*0040*/ 	.word	index@(gluon_tcgen05)
        /*0044*/ 	.word	0x00000000
.L_14:


//--------------------- .nv.info.gluon_tcgen05    --------------------------
	.section	.nv.info.gluon_tcgen05,"",@"SHT_CUDA_INFO"
	.sectionflags	@""
	.align	4


	//----- nvinfo : EIATTR_CUDA_API_VERSION
	.align		4
        /*0000*/ 	.byte	0x04, 0x37
        /*0002*/ 	.short	(.L_16 - .L_15)
.L_15:
        /*0004*/ 	.word	0x00000081


	//----- nvinfo : EIATTR_KPARAM_INFO
	.align		4
.L_16:
        /*0008*/ 	.byte	0x04, 0x17
        /*000a*/ 	.short	(.L_18 - .L_17)
.L_17:
        /*000c*/ 	.word	0x00000000
        /*0010*/ 	.short	0x000a
        /*0012*/ 	.short	0x0048
        /*0014*/ 	.byte	0x00, 0xf4, 0x21, 0x00


	//----- nvinfo : EIATTR_KPARAM_INFO
	.align		4
.L_18:
        /*0018*/ 	.byte	0x04, 0x17
        /*001a*/ 	.short	(.L_20 - .L_19)
.L_19:
        /*001c*/ 	.word	0x00000000
        /*0020*/ 	.short	0x0009
        /*0022*/ 	.short	0x0040
        /*0024*/ 	.byte	0x00, 0xf4, 0x21, 0x00


	//----- nvinfo : EIATTR_KPARAM_INFO
	.align		4
.L_20:
        /*0028*/ 	.byte	0x04, 0x17
        /*002a*/ 	.short	(.L_22 - .L_21)
.L_21:
        /*002c*/ 	.word	0x00000000
        /*0030*/ 	.short	0x0008
        /*0032*/ 	.short	0x0038
        /*0034*/ 	.byte	0x00, 0xf0, 0x21, 0x00


	//----- nvinfo : EIATTR_KPARAM_INFO
	.align		4
.L_22:
        /*0038*/ 	.byte	0x04, 0x17
        /*003a*/ 	.short	(.L_24 - .L_23)
.L_23:
        /*003c*/ 	.word	0x00000000
        /*0040*/ 	.short	0x0007
        /*0042*/ 	.short	0x0030
        /*0044*/ 	.byte	0x00, 0xf0, 0x21, 0x00


	//----- nvinfo : EIATTR_KPARAM_INFO
	.align		4
.L_24:
        /*0048*/ 	.byte	0x04, 0x17
        /*004a*/ 	.short	(.L_26 - .L_25)
.L_25:
        /*004c*/ 	.word	0x00000000
        /*0050*/ 	.short	0x0006
        /*0052*/ 	.short	0x0028
        /*0054*/ 	.byte	0x00, 0xf0, 0x21, 0x00


	//----- nvinfo : EIATTR_KPARAM_INFO
	.align		4
.L_26:
        /*0058*/ 	.byte	0x04, 0x17
        /*005a*/ 	.short	(.L_28 - .L_27)
.L_27:
        /*005c*/ 	.word	0x00000000
        /*0060*/ 	.short	0x0005
        /*0062*/ 	.short	0x0020
        /*0064*/ 	.byte	0x00, 0xf0, 0x11, 0x00


	//----- nvinfo : EIATTR_KPARAM_INFO
	.align		4
.L_28:
        /*0068*/ 	.byte	0x04, 0x17
        /*006a*/ 	.short	(.L_30 - .L_29)
.L_29:
        /*006c*/ 	.word	0x00000000
        /*0070*/ 	.short	0x0004
        /*0072*/ 	.short	0x001c
        /*0074*/ 	.byte	0x00, 0xf0, 0x11, 0x00


	//----- nvinfo : EIATTR_KPARAM_INFO
	.align		4
.L_30:
        /*0078*/ 	.byte	0x04, 0x17
        /*007a*/ 	.short	(.L_32 - .L_31)
.L_31:
        /*007c*/ 	.word	0x00000000
        /*0080*/ 	.short	0x0003
        /*0082*/ 	.short	0x0018
        /*0084*/ 	.byte	0x00, 0xf0, 0x11, 0x00


	//----- nvinfo : EIATTR_KPARAM_INFO
	.align		4
.L_32:
        /*0088*/ 	.byte	0x04, 0x17
        /*008a*/ 	.short	(.L_34 - .L_33)
.L_33:
        /*008c*/ 	.word	0x00000000
        /*0090*/ 	.short	0x0002
        /*0092*/ 	.short	0x0010
        /*0094*/ 	.byte	0x00, 0xf4, 0x21, 0x00


	//----- nvinfo : EIATTR_KPARAM_INFO
	.align		4
.L_34:
        /*0098*/ 	.byte	0x04, 0x17
        /*009a*/ 	.short	(.L_36 - .L_35)
.L_35:
        /*009c*/ 	.word	0x00000000
        /*00a0*/ 	.short	0x0001
        /*00a2*/ 	.short	0x0008
        /*00a4*/ 	.byte	0x00, 0xf4, 0x21, 0x00


	//----- nvinfo : EIATTR_KPARAM_INFO
	.align		4
.L_36:
        /*00a8*/ 	.byte	0x04, 0x17
        /*00aa*/ 	.short	(.L_38 - .L_37)
.L_37:
        /*00ac*/ 	.word	0x00000000
        /*00b0*/ 	.short	0x0000
        /*00b2*/ 	.short	0x0000
        /*00b4*/ 	.byte	0x00, 0xf4, 0x21, 0x00


	//----- nvinfo : EIATTR_AT_ENTRY_FRAGMENTS
	.align		4
.L_38:
        /*00b8*/ 	.byte	0x04, 0x4f
        /*00ba*/ 	.short	(.L_40 - .L_39)


	//   ....[0]....
.L_39:
        /*00bc*/ 	.word	0x00000004


	//----- nvinfo : EIATTR_RESERVED_SMEM_USED
	.align		4
.L_40:
        /*00c0*/ 	.byte	0x01, 0x41
	.zero		2


	//----- nvinfo : EIATTR_SPARSE_MMA_MASK
	.align		4
        /*00c4*/ 	.byte	0x03, 0x50
        /*00c6*/ 	.short	0x0000


	//----- nvinfo : EIATTR_TCGEN05_1CTA_USED
	.align		4
        /*00c8*/ 	.byte	0x01, 0x51
	.zero		2


	//----- nvinfo : EIATTR_MAXREG_COUNT
	.align		4
        /*00cc*/ 	.byte	0x03, 0x1b
        /*00ce*/ 	.short	0x00ff


	//----- nvinfo : EIATTR_NUM_BARRIERS
	.align		4
        /*00d0*/ 	.byte	0x02, 0x4c
        /*00d2*/ 	.byte	0x01
	.zero		1


	//----- nvinfo : EIATTR_INT_WARP_WIDE_INSTR_OFFSETS
	.align		4
        /*00d4*/ 	.byte	0x04, 0x31
        /*00d6*/ 	.short	(.L_42 - .L_41)


	//   ....[0]....
.L_41:
        /*00d8*/ 	.word	0x00001720


	//   ....[1]....
        /*00dc*/ 	.word	0x00001740


	//   ....[2]....
        /*00e0*/ 	.word	0x000017c0


	//   ....[3]....
        /*00e4*/ 	.word	0x00001bd0


	//   ....[4]....
        /*00e8*/ 	.word	0x00001e40


	//   ....[5]....
        /*00ec*/ 	.word	0x00001e50


	//   ....[6]....
        /*00f0*/ 	.word	0x00001fe0


	//   ....[7]....
        /*00f4*/ 	.word	0x00002250


	//   ....[8]....
        /*00f8*/ 	.word	0x00002260


	//   ....[9]....
        /*00fc*/ 	.word	0x00002d60


	//   ....[10]....
        /*0100*/ 	.word	0x00002db0


	//----- nvinfo : EIATTR_COOP_GROUP_MASK_REGIDS
	.align		4
.L_42:
        /*0104*/ 	.byte	0x04, 0x29
        /*0106*/ 	.short	(.L_44 - .L_43)


	//   ....[0]....
.L_43:
        /*0108*/ 	.word	0xffffffff


	//   ....[1]....
        /*010c*/ 	.word	0xffffffff


	//   ....[2]....
        /*0110*/ 	.word	0xffffffff


	//   ....[3]....
        /*0114*/ 	.word	0xffffffff


	//   ....[4]....
        /*0118*/ 	.word	0xffffffff


	//   ....[5]....
        /*011c*/ 	.word	0xffffffff


	//   ....[6]....
        /*0120*/ 	.word	0xffffffff


	//   ....[7]....
        /*0124*/ 	.word	0xffffffff


	//   ....[8]....
        /*0128*/ 	.word	0xffffffff


	//   ....[9]....
        /*012c*/ 	.word	0xffffffff


	//----- nvinfo : EIATTR_COOP_GROUP_INSTR_OFFSETS
	.align		4
.L_44:
        /*0130*/ 	.byte	0x04, 0x28
        /*0132*/ 	.short	(.L_46 - .L_45)


	//   ....[0]....
.L_45:
        /*0134*/ 	.word	0x00000050


	//   ....[1]....
        /*0138*/ 	.word	0x00000310


	//   ....[2]....
        /*013c*/ 	.word	0x00000500


	//   ....[3]....
        /*0140*/ 	.word	0x000009c0


	//   ....[4]....
        /*0144*/ 	.word	0x00000b00


	//   ....[5]....
        /*0148*/ 	.word	0x00000fb0


	//   ....[6]....
        /*014c*/ 	.word	0x000010f0


	//   ....[7]....
        /*0150*/ 	.word	0x000015e0


	//   ....[8]....
        /*0154*/ 	.word	0x00002bf0


	//   ....[9]....
        /*0158*/ 	.word	0x00002e60


	//----- nvinfo : EIATTR_VRC_CTA_INIT_COUNT
	.align		4
.L_46:
        /*015c*/ 	.byte	0x02, 0x4a
        /*015e*/ 	.byte	0x80
	.zero		1


	//----- nvinfo : EIATTR_MBARRIER_INSTR_OFFSETS
	.align		4
        /*0160*/ 	.byte	0x04, 0x39
        /*0162*/ 	.short	(.L_48 - .L_47)


	//   ....[0]....
.L_47:
        /*0164*/ 	.word	0x000017e0
        /*0168*/ 	.word	0x000000ff
        /*016c*/ 	.word	0x00014000
        /*0170*/ 	.short	0x0100
        /*0172*/ 	.byte	0x0c
	.zero		1


	//   ....[1]....
        /*0174*/ 	.word	0x000017f0
        /*0178*/ 	.word	0x000000ff
        /*017c*/ 	.word	0x00014020
        /*0180*/ 	.short	0x0100
        /*0182*/ 	.byte	0x0c
	.zero		1


	//   ....[2]....
        /*0184*/ 	.word	0x000018a0
        /*0188*/ 	.word	0x000000ff
        /*018c*/ 	.word	0x00014008
        /*0190*/ 	.short	0x0100
        /*0192*/ 	.byte	0x0c
	.zero		1


	//   ....[3]....
        /*0194*/ 	.word	0x000018b0
        /*0198*/ 	.word	0x000000ff
        /*019c*/ 	.word	0x00014028
        /*01a0*/ 	.short	0x0100
        /*01a2*/ 	.byte	0x0c
	.zero		1


	//   ....[4]....
        /*01a4*/ 	.word	0x00001990
        /*01a8*/ 	.word	0x000000ff
        /*01ac*/ 	.word	0x00014010
        /*01b0*/ 	.short	0x0100
        /*01b2*/ 	.byte	0x0c
	.zero		1


	//   ....[5]....
        /*01b4*/ 	.word	0x000019a0
        /*01b8*/ 	.word	0x000000ff
        /*01bc*/ 	.word	0x00014030
        /*01c0*/ 	.short	0x0100
        /*01c2*/ 	.byte	0x0c
	.zero		1


	//   ....[6]....
        /*01c4*/ 	.word	0x00001ab0
        /*01c8*/ 	.word	0x000000ff
        /*01cc*/ 	.word	0x00014018
        /*01d0*/ 	.short	0x0100
        /*01d2*/ 	.byte	0x0c
	.zero		1


	//   ....[7]....
        /*01d4*/ 	.word	0x00001ac0
        /*01d8*/ 	.word	0x000000ff
        /*01dc*/ 	.word	0x00014038
        /*01e0*/ 	.short	0x0100
        /*01e2*/ 	.byte	0x0c
	.zero		1


	//   ....[8]....
        /*01e4*/ 	.word	0x00001c70
        /*01e8*/ 	.word	0x000000ff
        /*01ec*/ 	.word	0x00014000
        /*01f0*/ 	.short	0x010a
        /*01f2*/ 	.byte	0x0c
	.zero		1


	//   ....[9]....
        /*01f4*/ 	.word	0x00001ea0
        /*01f8*/ 	.word	0x000000ff
        /*01fc*/ 	.word	0x00014020
        /*0200*/ 	.short	0x010a
        /*0202*/ 	.byte	0x0c
	.zero		1


	//   ....[10]....
        /*0204*/ 	.word	0x000020a0
        /*0208*/ 	.word	0x000000ff
        /*020c*/ 	.word	0x00014000
        /*0210*/ 	.short	0x010a
        /*0212*/ 	.byte	0x12
	.zero		1


	//   ....[11]....
        /*0214*/ 	.word	0x000022a0
        /*0218*/ 	.word	0x000000ff
        /*021c*/ 	.word	0x00014020
        /*0220*/ 	.short	0x010a
        /*0222*/ 	.byte	0x12
	.zero		1


	//   ....[12]....
        /*0224*/ 	.word	0x00002370
        /*0228*/ 	.word	0x000000ff
        /*022c*/ 	.word	0x00014000
        /*0230*/ 	.short	0x0108
        /*0232*/ 	.byte	0x0c
	.zero		1


	//   ....[13]....
        /*0234*/ 	.word	0x00002380
        /*0238*/ 	.word	0x000000ff
        /*023c*/ 	.word	0x00014020
        /*0240*/ 	.short	0x0108
        /*0242*/ 	.byte	0x0c
	.zero		1


	//   ....[14]....
        /*0244*/ 	.word	0x000023d0
        /*0248*/ 	.word	0x000000ff
        /*024c*/ 	.word	0x00014008
        /*0250*/ 	.short	0x0108
        /*0252*/ 	.byte	0x0c
	.zero		1


	//   ....[15]....
        /*0254*/ 	.word	0x000023e0
        /*0258*/ 	.word	0x000000ff
        /*025c*/ 	.word	0x00014028
        /*0260*/ 	.short	0x0108
        /*0262*/ 	.byte	0x0c
	.zero		1


	//   ....[16]....
        /*0264*/ 	.word	0x00002430
        /*0268*/ 	.word	0x000000ff
        /*026c*/ 	.word	0x00014010
        /*0270*/ 	.short	0x0108
        /*0272*/ 	.byte	0x0c
	.zero		1


	//   ....[17]....
        /*0274*/ 	.word	0x00002440
        /*0278*/ 	.word	0x000000ff
        /*027c*/ 	.word	0x00014030
        /*0280*/ 	.short	0x0108
        /*0282*/ 	.byte	0x0c
	.zero		1


	//   ....[18]....
        /*0284*/ 	.word	0x00002490
        /*0288*/ 	.word	0x000000ff
        /*028c*/ 	.word	0x00014018
        /*0290*/ 	.short	0x0108
        /*0292*/ 	.byte	0x0c
	.zero		1


	//   ....[19]....
        /*0294*/ 	.word	0x000024a0
        /*0298*/ 	.word	0x000000ff
        /*029c*/ 	.word	0x00014038
        /*02a0*/ 	.short	0x0108
        /*02a2*/ 	.byte	0x0c
	.zero		1


	//   ....[20]....
        /*02a4*/ 	.word	0x00002e80
        /*02a8*/ 	.word	0x000000ff
        /*02ac*/ 	.word	0x00014000
        /*02b0*/ 	.short	0x010a
        /*02b2*/ 	.byte	0x0c
	.zero		1


	//   ....[21]....
        /*02b4*/ 	.word	0x00002eb0
        /*02b8*/ 	.word	0x000000ff
        /*02bc*/ 	.word	0x00014020
        /*02c0*/ 	.short	0x010a
        /*02c2*/ 	.byte	0x0c
	.zero		1


	//   ....[22]....
        /*02c4*/ 	.word	0x00002ee0
        /*02c8*/ 	.word	0x000000ff
        /*02cc*/ 	.word	0x00014000
        /*02d0*/ 	.short	0x010a
        /*02d2*/ 	.byte	0x12
	.zero		1


	//   ....[23]....
        /*02d4*/ 	.word	0x00002f10
        /*02d8*/ 	.word	0x000000ff
        /*02dc*/ 	.word	0x00014020
        /*02e0*/ 	.short	0x010a
        /*02e2*/ 	.byte	0x12
	.zero		1


	//----- nvinfo : EIATTR_NUM_MBARRIERS
	.align		4
.L_48:
        /*02e4*/ 	.byte	0x03, 0x38
        /*02e6*/ 	.short	0x0008


	//----- nvinfo : EIATTR_EXIT_INSTR_OFFSETS
	.align		4
        /*02e8*/ 	.byte	0x04, 0x1c
        /*02ea*/ 	.short	(.L_50 - .L_49)


	//   ....[0]....
.L_49:
        /*02ec*/ 	.word	0x00002e70


	//----- nvinfo : EIATTR_REQNTID
	.align		4
.L_50:
        /*02f0*/ 	.byte	0x04, 0x10
        /*02f2*/ 	.short	(.L_52 - .L_51)
.L_51:
        /*02f4*/ 	.word	0x00000080
        /*02f8*/ 	.word	0x00000001
        /*02fc*/ 	.word	0x00000001


	//----- nvinfo : EIATTR_CRS_STACK_SIZE
	.align		4
.L_52:
        /*0300*/ 	.byte	0x04, 0x1e
        /*0302*/ 	.short	(.L_54 - .L_53)
.L_53:
        /*0304*/ 	.word	0x00000000


	//----- nvinfo : EIATTR_CBANK_PARAM_SIZE
	.align		4
.L_54:
        /*0308*/ 	.byte	0x03, 0x19
        /*030a*/ 	.short	0x0050


	//----- nvinfo : EIATTR_PARAM_CBANK
	.align		4
        /*030c*/ 	.byte	0x04, 0x0a
        /*030e*/ 	.short	(.L_56 - .L_55)
	.align		4
.L_55:
        /*0310*/ 	.word	index@(.nv.constant0.gluon_tcgen05)
        /*0314*/ 	.short	0x0380
        /*0316*/ 	.short	0x0050


	//----- nvinfo : EIATTR_SW_WAR
	.align		4
.L_56:
        /*0318*/ 	.byte	0x04, 0x36
        /*031a*/ 	.short	(.L_58 - .L_57)
.L_57:
        /*031c*/ 	.word	0x00000008
.L_58:


//--------------------- .nv.compat                --------------------------
	.section	.nv.compat,"",@"SHT_CUDA_COMPAT_INFO"
	.align	4
        /*0000*/ 	.byte	0x02, 0x02, 0x02, 0x00, 0x02, 0x05, 0x05, 0x00, 0x02, 0x03, 0x03, 0x00, 0x02, 0x06, 0x01, 0x00


//--------------------- .nv.callgraph             --------------------------
	.section	.nv.callgraph,"",@"SHT_CUDA_CALLGRAPH"
	.align	4
	.sectionentsize	8
	.align		4
        /*0000*/ 	.word	0x00000000
	.align		4
        /*0004*/ 	.word	0xffffffff
	.align		4
        /*0008*/ 	.word	0x00000000
	.align		4
        /*000c*/ 	.word	0xfffffffe
	.align		4
        /*0010*/ 	.word	0x00000000
	.align		4
        /*0014*/ 	.word	0xfffffffd
	.align		4
        /*0018*/ 	.word	0x00000000
	.align		4
        /*001c*/ 	.word	0xfffffffc


//--------------------- .text.gluon_tcgen05       --------------------------
	.section	.text.gluon_tcgen05,"ax",@progbits
	.align	128
        .global         gluon_tcgen05
        .type           gluon_tcgen05,@function
        .size           gluon_tcgen05,(.L_x_85 - gluon_tcgen05)
        .other          gluon_tcgen05,@"STO_CUDA_ENTRY STV_DEFAULT"
gluon_tcgen05:
.text.gluon_tcgen05:
[----:B------:R-:W1:Y:S01]  /*0000*/  LDC R1, c[0x0][0x37c] ;  /* 0x0000df00ff017b82 */ /* 0x000e620000000800 */
[----:B------:R-:W2:Y:S02]  /*0010*/  S2R R0, SR_TID.X ;  /* 0x0000000000007919 */ /* 0x000ea40000002100 */
[----:B--2---:R-:W-:-:S13]  /*0020*/  ISETP.GE.U32.AND P1, PT, R0, 0x20, PT ;  /* 0x000000200000780c */ /* 0x004fda0003f26070 */
[----:B------:R-:W-:Y:S05]  /*0030*/  @P1 BRA `(.L_x_0) ;  /* 0x0000000000b81947 */ /* 0x000fea0003800000 */
[----:B------:R-:W2:Y:S01]  /*0040*/  S2UR UR6, SR_CgaCtaId ;  /* 0x00000000000679c3 */ /* 0x000ea20000008800 */
[----:B------:R-:W-:Y:S01]  /*0050*/  NOP ;  /* 0x0000000000007918 */ /* 0x000fe20000000000 */
[----:B------:R-:W-:Y:S02]  /*0060*/  UMOV UR4, 0x40 ;  /* 0x0000004000047882 */ /* 0x000fe40000000000 */
[----:B--2---:R-:W-:-:S09]  /*0070*/  ULEA UR4, UR6, UR4, 0x18 ;  /* 0x0000000406047291 */ /* 0x004fd2000f8ec0ff */
[----:B------:R-:W2:Y:S01]  /*0080*/  LDS.U8 R2, [UR4] ;  /* 0x00000004ff027984 */ /* 0x000ea20008000000 */
[----:B------:R-:W-:Y:S02]  /*0090*/  UMOV UR4, 0x400 ;  /* 0x0000040000047882 */ /* 0x000fe40000000000 */
[----:B------:R-:W-:Y:S01]  /*00a0*/  ULEA UR4, UR6, UR4, 0x18 ;  /* 0x0000000406047291 */ /* 0x000fe2000f8ec0ff */
[----:B--2---:R-:W-:-:S13]  /*00b0*/  ISETP.NE.AND P0, PT, R2, RZ, PT ;  /* 0x000000ff0200720c */ /* 0x004fda0003f05270 */
[----:B------:R-:W-:Y:S05]  /*00c0*/  @P0 BRA `(.L_x_1) ;  /* 0x00000000007c0947 */ /* 0x000fea0003800000 */
[----:B------:R-:W-:-:S13]  /*00d0*/  ELECT P0, URZ, PT ;  /* 0x0000000000ff782f */ /* 0x000fda0003800000 */
[----:B------:R-:W-:Y:S05]  /*00e0*/  @!P0 BRA `(.L_x_2) ;  /* 0x0000000000848947 */ /* 0x000fea0003800000 */
[----:B------:R-:W-:Y:S01]  /*00f0*/  UMOV UR5, 0x8 ;  /* 0x0000000800057882 */ /* 0x000fe20000000000 */
[----:B------:R-:W-:Y:S02]  /*0100*/  IMAD.MOV.U32 R5, RZ, RZ, 0x1 ;  /* 0x00000001ff057424 */ /* 0x000fe400078e00ff */
[----:B------:R-:W-:Y:S02]  /*0110*/  IMAD.MOV.U32 R3, RZ, RZ, 0xff ;  /* 0x000000ffff037424 */ /* 0x000fe400078e00ff */
[----:B------:R-:W-:Y:S04]  /*0120*/  DEPBAR.LE SB2, 0x36 ;  /* 0x0000ad800000791a */ /* 0x000fe80000000000 */
[----:B------:R-:W2:Y:S02]  /*0130*/  UTCATOMSWS.FIND_AND_SET.ALIGN UP0, UR5, UR5 ;  /* 0x00000005000575e3 */ /* 0x000ea40008000800 */
[----:B--2---:R-:W-:-:S04]  /*0140*/  PLOP3.LUT P0, PT, PT, PT, UP0, 0x80, 0x8 ;  /* 0x000000000008781c */ /* 0x004fc80003f0f008 */
[----:B------:R-:W-:-:S04]  /*0150*/  SEL R2, RZ, 0xffffffff, !P0 ;  /* 0xffffffffff027807 */ /* 0x000fc80004000000 */
[----:B------:R-:W-:Y:S01]  /*0160*/  ISETP.NE.AND P0, PT, R2, RZ, PT ;  /* 0x000000ff0200720c */ /* 0x000fe20003f05270 */
[----:B------:R-:W-:-:S12]  /*0170*/  IMAD.U32 R2, RZ, RZ, UR5 ;  /* 0x00000005ff027e24 */ /* 0x000fd8000f8e00ff */
[----:B------:R-:W-:Y:S05]  /*0180*/  @P0 BRA `(.L_x_3) ;  /* 0x0000000000240947 */ /* 0x000fea0003800000 */
.L_x_4:
[----:B------:R-:W-:Y:S05]  /*0190*/  NANOSLEEP 0x64 ;  /* 0x000000640000795d */ /* 0x000fea0003800000 */
[----:B------:R-:W-:-:S05]  /*01a0*/  UMOV UR5, 0x8 ;  /* 0x0000000800057882 */ /* 0x000fca0000000000 */
[----:B------:R-:W-:Y:S04]  /*01b0*/  DEPBAR.LE SB2, 0x36 ;  /* 0x0000ad800000791a */ /* 0x000fe80000000000 */
[----:B------:R-:W2:Y:S02]  /*01c0*/  UTCATOMSWS.FIND_AND_SET.ALIGN UP0, UR5, UR5 ;  /* 0x00000005000575e3 */ /* 0x000ea40008000800 */
[----:B--2---:R-:W-:-:S04]  /*01d0*/  PLOP3.LUT P0, PT, PT, PT, UP0, 0x80, 0x8 ;  /* 0x000000000008781c */ /* 0x004fc80003f0f008 */
[----:B------:R-:W-:-:S04]  /*01e0*/  SEL R2, RZ, 0xffffffff, !P0 ;  /* 0xffffffffff027807 */ /* 0x000fc80004000000 */
[----:B------:R-:W-:Y:S01]  /*01f0*/  ISETP.NE.AND P0, PT, R2, RZ, PT ;  /* 0x000000ff0200720c */ /* 0x000fe20003f05270 */
[----:B------:R-:W-:-:S12]  /*0200*/  IMAD.U32 R2, RZ, RZ, UR5 ;  /* 0x00000005ff027e24 */ /* 0x000fd8000f8e00ff */
[----:B------:R-:W-:Y:S05]  /*0210*/  @!P0 BRA `(.L_x_4) ;  /* 0xfffffffc00dc8947 */ /* 0x000fea000383ffff */
.L_x_3:
[C---:B------:R-:W-:Y:S01]  /*0220*/  VIADD R4, R2.reuse, 0x10 ;  /* 0x0000001002047836 */ /* 0x040fe20000000000 */
[----:B------:R-:W-:Y:S01]  /*0230*/  UMOV UR5, 0x50 ;  /* 0x0000005000057882 */ /* 0x000fe20000000000 */
[----:B------:R-:W-:Y:S01]  /*0240*/  SHF.L.U32 R3, R3, R2, RZ ;  /* 0x0000000203037219 */ /* 0x000fe200000006ff */
[----:B------:R-:W-:Y:S01]  /*0250*/  ULEA UR5, UR6, UR5, 0x18 ;  /* 0x0000000506057291 */ /* 0x000fe2000f8ec0ff */
[----:B------:R-:W-:Y:S01]  /*0260*/  IMAD.SHL.U32 R2, R2, 0x20, RZ ;  /* 0x0000002002027824 */ /* 0x000fe200078e00ff */
[----:B------:R-:W-:-:S04]  /*0270*/  SHF.L.U32 R4, R5, R4, RZ ;  /* 0x0000000405047219 */ /* 0x000fc800000006ff */
[----:B------:R-:W-:-:S05]  /*0280*/  LOP3.LUT R3, R4, R3, RZ, 0xfc, !PT ;  /* 0x0000000304037212 */ /* 0x000fca00078efcff */
[----:B------:R2:W-:Y:S04]  /*0290*/  ATOMS.OR RZ, [UR5], R3 ;  /* 0x00000003ffff798c */ /* 0x0005e8000b000005 */
[----:B------:R2:W-:Y:S01]  /*02a0*/  STS [UR4], R2 ;  /* 0x00000002ff007988 */ /* 0x0005e20008000804 */
[----:B------:R-:W-:Y:S05]  /*02b0*/  BRA `(.L_x_2) ;  /* 0x0000000000107947 */ /* 0x000fea0003800000 */
.L_x_1:
[----:B------:R-:W-:Y:S01]  /*02c0*/  IMAD.MOV.U32 R3, RZ, RZ, -0x1 ;  /* 0xffffffffff037424 */ /* 0x000fe200078e00ff */
[----:B------:R-:W-:-:S04]  /*02d0*/  MOV R2, 0x300 ;  /* 0x0000030000027802 */ /* 0x000fc80000000f00 */
[----:B------:R2:W-:Y:S03]  /*02e0*/  STS [UR4], R3 ;  /* 0x00000003ff007988 */ /* 0x0005e60008000804 */
[----:B-12---:R-:W-:Y:S05]  /*02f0*/  CALL.REL.NOINC `($__internal_1_$__cuda_sm10x_tcgen05_guardrail_trap_phase_invalid_during_alloc) ;  /* 0x0000002c001c7944 */ /* 0x006fea0003c00000 */
.L_x_2:
[----:B------:R-:W-:Y:S05]  /*0300*/  WARPSYNC.ALL ;  /* 0x0000000000007948 */ /* 0x000fea0003800000 */
[----:B------:R-:W-:Y:S01]  /*0310*/  NOP ;  /* 0x0000000000007918 */ /* 0x000fe20000000000 */
.L_x_0:
[----:B------:R-:W3:Y:S08]  /*0320*/  S2UR UR4, SR_CgaCtaId ;  /* 0x00000000000479c3 */ /* 0x000ef00000008800 */
[----:B------:R-:W-:Y:S01]  /*0330*/  BAR.SYNC.DEFER_BLOCKING 0x0 ;  /* 0x0000000000007b1d */ /* 0x000fe20000010000 */
[----:B------:R-:W-:-:S05]  /*0340*/  LOP3.LUT R10, R0, 0x7f, RZ, 0xc0, !PT ;  /* 0x0000007f000a7812 */ /* 0x000fca00078ec0ff */
[----:B------:R-:W-:Y:S02]  /*0350*/  UMOV UR12, 0x400 ;  /* 0x00000400000c7882 */ /* 0x000fe40000000000 */
[----:B------:R-:W4:Y:S08]  /*0360*/  LDC R4, c[0x0][0x398] ;  /* 0x0000e600ff047b82 */ /* 0x000f300000000800 */
[----:B------:R-:W5:Y:S01]  /*0370*/  LDC R13, c[0x0][0x3a0] ;  /* 0x0000e800ff0d7b82 */ /* 0x000f620000000800 */
[----:B---3--:R-:W-:-:S07]  /*0380*/  ULEA UR12, UR4, UR12, 0x18 ;  /* 0x0000000c040c7291 */ /* 0x008fce000f8ec0ff */
[----:B------:R-:W3:Y:S02]  /*0390*/  S2UR UR16, SR_CTAID.Y ;  /* 0x00000000001079c3 */ /* 0x000ee40000002600 */
[----:B--2---:R-:W2:Y:S06]  /*03a0*/  LDS R3, [UR12] ;  /* 0x0000000cff037984 */ /* 0x004eac0008000800 */
[----:B------:R-:W-:Y:S06]  /*03b0*/  BAR.SYNC.DEFER_BLOCKING 0x0 ;  /* 0x0000000000007b1d */ /* 0x000fec0000010000 */
[----:B------:R-:W-:Y:S05]  /*03c0*/  @P1 BRA `(.L_x_5) ;  /* 0x0000000000181947 */ /* 0x000fea0003800000 */
[----:B------:R-:W-:Y:S01]  /*03d0*/  ELECT P0, URZ, PT ;  /* 0x0000000000ff782f */ /* 0x000fe20003800000 */
[----:B------:R-:W-:Y:S01]  /*03e0*/  IMAD.MOV.U32 R2, RZ, RZ, 0x1 ;  /* 0x00000001ff027424 */ /* 0x000fe200078e00ff */
[----:B------:R-:W-:Y:S01]  /*03f0*/  UMOV UR5, 0x40 ;  /* 0x0000004000057882 */ /* 0x000fe20000000000 */
[----:B------:R-:W-:Y:S01]  /*0400*/  UVIRTCOUNT.DEALLOC.SMPOOL 0x80 ;  /* 0x000000800000784c */ /* 0x000fe20000000000 */
[----:B------:R-:W-:-:S09]  /*0410*/  ULEA UR5, UR4, UR5, 0x18 ;  /* 0x0000000504057291 */ /* 0x000fd2000f8ec0ff */
[----:B------:R5:W-:Y:S03]  /*0420*/  @P0 STS.U8 [UR5], R2 ;  /* 0x00000002ff000988 */ /* 0x000be60008000005 */
.L_x_5:
[----:B------:R-:W5:Y:S01]  /*0430*/  S2UR UR4, SR_CTAID.Z ;  /* 0x00000000000479c3 */ /* 0x000f620000002700 */
[----:B------:R-:W4:Y:S01]  /*0440*/  LDCU UR5, c[0x0][0x370] ;  /* 0x00006e00ff0577ac */ /* 0x000f220008000800 */
[----:B------:R-:W-:Y:S01]  /*0450*/  ISETP.GE.U32.AND P0, PT, R10, 0x20, PT ;  /* 0x000000200a00780c */ /* 0x000fe20003f06070 */
[----:B----4-:R-:W-:Y:S01]  /*0460*/  VIADD R4, R4, 0xffffffff ;  /* 0xffffffff04047836 */ /* 0x010fe20000000000 */
[C---:B------:R-:W-:Y:S01]  /*0470*/  ISETP.NE.U32.AND P2, PT, R10.reuse, RZ, PT ;  /* 0x000000ff0a00720c */ /* 0x040fe20003f45070 */
[----:B------:R-:W5:Y:S01]  /*0480*/  LDCU UR6, c[0x0][0x374] ;  /* 0x00006e80ff0677ac */ /* 0x000f620008000800 */
[----:B------:R-:W-:Y:S01]  /*0490*/  LEA R11, R10, UR12, 0x2 ;  /* 0x0000000c0a0b7c11 */ /* 0x000fe2000f8e10ff */
[----:B-----5:R-:W-:Y:S01]  /*04a0*/  VIADD R12, R13, 0xffffffff ;  /* 0xffffffff0d0c7836 */ /* 0x020fe20000000000 */
[----:B------:R-:W4:Y:S01]  /*04b0*/  S2UR UR7, SR_CTAID.X ;  /* 0x00000000000779c3 */ /* 0x000f220000002500 */
[----:B------:R-:W5:Y:S01]  /*04c0*/  LDCU.64 UR14, c[0x0][0x3c0] ;  /* 0x00007800ff0e77ac */ /* 0x000f620008000a00 */
[----:B--2---:R-:W-:Y:S01]  /*04d0*/  R2UR UR24, R3 ;  /* 0x00000000031872ca */ /* 0x004fe200000e0000 */
[----:B------:R-:W-:Y:S04]  /*04e0*/  BSSY.RECONVERGENT B0, `(.L_x_6) ;  /* 0x0000011000007945 */ /* 0x000fe80003800200 */
[----:B------:R2:W-:Y:S01]  /*04f0*/  @!P0 STS [R11], RZ ;  /* 0x000000ff0b008388 */ /* 0x0005e20000000800 */
[----:B------:R-:W-:-:S03]  /*0500*/  NOP ;  /* 0x0000000000007918 */ /* 0x000fc60000000000 */
[----:B------:R2:W-:Y:S01]  /*0510*/  @!P2 STS [UR12+0x24], R4 ;  /* 0x00002404ff00a988 */ /* 0x0005e2000800080c */
[----:B---3--:R-:W-:-:S03]  /*0520*/  UIMAD UR4, UR4, UR6, UR16 ;  /* 0x00000006040472a4 */ /* 0x008fc6000f8e0210 */
[----:B------:R2:W-:Y:S01]  /*0530*/  @!P2 STS [UR12+0x20], R12 ;  /* 0x0000200cff00a988 */ /* 0x0005e2000800080c */
[----:B----4-:R-:W-:-:S04]  /*0540*/  UIMAD UR4, UR4, UR5, UR7 ;  /* 0x00000005040472a4 */ /* 0x010fc8000f8e0207 */
[----:B------:R-:W-:-:S04]  /*0550*/  UIMAD UR4, UR4, 0x180, URZ ;  /* 0x00000180040478a4 */ /* 0x000fc8000f8e02ff */
[----:B-----5:R-:W-:-:S04]  /*0560*/  UIADD3 UR20, UP0, UPT, UR4, UR14, URZ ;  /* 0x0000000e04147290 */ /* 0x020fc8000ff1e0ff */
[----:B------:R-:W-:Y:S01]  /*0570*/  ULEA.HI.X.SX32 UR21, UR4, UR15, 0x1, UP0 ;  /* 0x0000000f04157291 */ /* 0x000fe200080f0eff */
[----:B--2---:R-:W-:Y:S11]  /*0580*/  @P2 BRA `(.L_x_7) ;  /* 0x0000000000182947 */ /* 0x004ff60003800000 */
[----:B------:R-:W2:Y:S01]  /*0590*/  LDS R2, [UR12+0x8] ;  /* 0x0000080cff027984 */ /* 0x000ea20008000800 */
[----:B------:R-:W3:Y:S01]  /*05a0*/  LDC.64 R6, c[0x0][0x380] ;  /* 0x0000e000ff067b82 */ /* 0x000ee20000000a00 */
[----:B------:R-:W-:Y:S02]  /*05b0*/  IMAD.MOV.U32 R3, RZ, RZ, 0x70 ;  /* 0x00000070ff037424 */ /* 0x000fe400078e00ff */
[----:B---3--:R3:W-:Y:S03]  /*05c0*/  STS.64 [UR12], R6 ;  /* 0x00000006ff007988 */ /* 0x0087e60008000a0c */
[----:B--2---:R-:W-:-:S05]  /*05d0*/  LOP3.LUT R2, R2, 0x10, R3, 0xd8, !PT ;  /* 0x0000001002027812 */ /* 0x004fca00078ed803 */
[----:B------:R3:W-:Y:S02]  /*05e0*/  STS [UR12+0x8], R2 ;  /* 0x00000802ff007988 */ /* 0x0007e4000800080c */
.L_x_7:
[----:B------:R-:W-:Y:S05]  /*05f0*/  BSYNC.RECONVERGENT B0 ;  /* 0x0000000000007941 */ /* 0x000fea0003800200 */
.L_x_6:
[----:B------:R-:W-:Y:S04]  /*0600*/  BSSY.RECONVERGENT B0, `(.L_x_8) ;  /* 0x000000a000007945 */ /* 0x000fe80003800200 */
[----:B------:R-:W-:Y:S05]  /*0610*/  @P2 BRA `(.L_x_9) ;  /* 0x0000000000202947 */ /* 0x000fea0003800000 */
[----:B---3--:R-:W2:Y:S01]  /*0620*/  LDS R2, [UR12+0x34] ;  /* 0x0000340cff027984 */ /* 0x008ea20008000800 */
[----:B------:R-:W-:Y:S02]  /*0630*/  IMAD.MOV.U32 R3, RZ, RZ, 0x1f000000 ;  /* 0x1f000000ff037424 */ /* 0x000fe400078e00ff */
[----:B------:R-:W-:Y:S01]  /*0640*/  @!P2 IMAD.MOV.U32 R5, RZ, RZ, 0x3f ;  /* 0x0000003fff05a424 */ /* 0x000fe200078e00ff */
[----:B------:R-:W3:Y:S02]  /*0650*/  @!P2 LDS R6, [UR12+0x38] ;  /* 0x0000380cff06a984 */ /* 0x000ee40008000800 */
[----:B--2---:R-:W-:Y:S02]  /*0660*/  LOP3.LUT R2, R2, 0xff000000, R3, 0xb8, !PT ;  /* 0xff00000002027812 */ /* 0x004fe400078eb803 */
[----:B---3--:R-:W-:-:S03]  /*0670*/  @!P2 LOP3.LUT R3, R6, 0xff, R5, 0xb8, !PT ;  /* 0x000000ff0603a812 */ /* 0x008fc600078eb805 */
[----:B------:R2:W-:Y:S04]  /*0680*/  STS [UR12+0x34], R2 ;  /* 0x00003402ff007988 */ /* 0x0005e8000800080c */
[----:B------:R2:W-:Y:S02]  /*0690*/  @!P2 STS [UR12+0x38], R3 ;  /* 0x00003803ff00a988 */ /* 0x0005e4000800080c */
.L_x_9:
[----:B------:R-:W-:Y:S05]  /*06a0*/  BSYNC.RECONVERGENT B0 ;  /* 0x0000000000007941 */ /* 0x000fea0003800200 */
.L_x_8:
[----:B------:R-:W-:Y:S04]  /*06b0*/  BSSY.RECONVERGENT B0, `(.L_x_10) ;  /* 0x000000e000007945 */ /* 0x000fe80003800200 */
[----:B------:R-:W-:Y:S05]  /*06c0*/  @P2 BRA `(.L_x_11) ;  /* 0x0000000000302947 */ /* 0x000fea0003800000 */
[----:B--2---:R-:W2:Y:S01]  /*06d0*/  LDS R3, [UR12+0x34] ;  /* 0x0000340cff037984 */ /* 0x004ea20008000800 */
[----:B------:R-:W4:Y:S03]  /*06e0*/  LDC.64 R8, c[0x0][0x3a8] ;  /* 0x0000ea00ff087b82 */ /* 0x000f260000000a00 */
[----:B---3--:R-:W3:Y:S01]  /*06f0*/  LDS R2, [UR12+0x1c] ;  /* 0x00001c0cff027984 */ /* 0x008ee20008000800 */
[C---:B----4-:R-:W-:Y:S01]  /*0700*/  SHF.L.U64.HI R6, R8.reuse, 0x1, R9 ;  /* 0x0000000108067819 */ /* 0x050fe20000010209 */
[----:B------:R-:W-:-:S03]  /*0710*/  IMAD.SHL.U32 R5, R8, 0x2, RZ ;  /* 0x0000000208057824 */ /* 0x000fc600078e00ff */
[--C-:B------:R-:W-:Y:S02]  /*0720*/  SHF.R.U32.HI R7, RZ, 0x4, R6.reuse ;  /* 0x00000004ff077819 */ /* 0x100fe40000011606 */
[----:B------:R-:W-:-:S05]  /*0730*/  SHF.R.U64 R5, R5, 0x4, R6 ;  /* 0x0000000405057819 */ /* 0x000fca0000001206 */
[----:B------:R4:W-:Y:S01]  /*0740*/  STS [UR12+0xc], R5 ;  /* 0x00000c05ff007988 */ /* 0x0009e2000800080c */
[----:B--2---:R-:W-:Y:S02]  /*0750*/  LOP3.LUT R3, R3, 0x7, RZ, 0xb8, !PT ;  /* 0x0000000703037812 */ /* 0x004fe400078eb8ff */
[----:B---3--:R-:W-:-:S03]  /*0760*/  LOP3.LUT R2, R2, 0xf, R7, 0xb8, !PT ;  /* 0x0000000f02027812 */ /* 0x008fc600078eb807 */
[----:B------:R4:W-:Y:S04]  /*0770*/  STS [UR12+0x34], R3 ;  /* 0x00003403ff007988 */ /* 0x0009e8000800080c */
[----:B------:R4:W-:Y:S02]  /*0780*/  STS [UR12+0x1c], R2 ;  /* 0x00001c02ff007988 */ /* 0x0009e4000800080c */
.L_x_11:
[----:B------:R-:W-:Y:S05]  /*0790*/  BSYNC.RECONVERGENT B0 ;  /* 0x0000000000007941 */ /* 0x000fea0003800200 */
.L_x_10:
[----:B------:R-:W-:Y:S04]  /*07a0*/  BSSY.RECONVERGENT B1, `(.L_x_12) ;  /* 0x000001a000017945 */ /* 0x000fe80003800200 */
[----:B------:R-:W-:Y:S04]  /*07b0*/  BSSY.RELIABLE B0, `(.L_x_13) ;  /* 0x0000015000007945 */ /* 0x000fe80003800100 */
[----:B------:R-:W-:Y:S05]  /*07c0*/  @P2 BRA `(.L_x_14) ;  /* 0x0000000000202947 */ /* 0x000fea0003800000 */
[----:B--234-:R-:W2:Y:S02]  /*07d0*/  LDS R2, [UR12+0x34] ;  /* 0x0000340cff027984 */ /* 0x01cea40008000800 */
[----:B--2---:R-:W-:-:S05]  /*07e0*/  LOP3.LUT R2, R2, 0x38, RZ, 0xb8, !PT ;  /* 0x0000003802027812 */ /* 0x004fca00078eb8ff */
[----:B------:R2:W-:Y:S01]  /*07f0*/  STS [UR12+0x34], R2 ;  /* 0x00003402ff007988 */ /* 0x0005e2000800080c */
[----:B------:R-:W-:Y:S05]  /*0800*/  @P2 BRA `(.L_x_15) ;  /* 0x0000000000202947 */ /* 0x000fea0003800000 */
[----:B--2---:R-:W2:Y:S01]  /*0810*/  LDS R2, [UR12+0x8] ;  /* 0x0000080cff027984 */ /* 0x004ea20008000800 */
[----:B------:R-:W-:-:S05]  /*0820*/  IMAD.MOV.U32 R3, RZ, RZ, 0x780 ;  /* 0x00000780ff037424 */ /* 0x000fca00078e00ff */
[----:B--2---:R-:W-:-:S05]  /*0830*/  LOP3.LUT R2, R2, 0x500, R3, 0xd8, !PT ;  /* 0x0000050002027812 */ /* 0x004fca00078ed803 */
[----:B------:R5:W-:Y:S02]  /*0840*/  STS [UR12+0x8], R2 ;  /* 0x00000802ff007988 */ /* 0x000be4000800080c */
.L_x_14:
[----:B------:R-:W-:Y:S05]  /*0850*/  @P2 BRA `(.L_x_16) ;  /* 0x0000000000282947 */ /* 0x000fea0003800000 */
[----:B--2345:R-:W2:Y:S02]  /*0860*/  LDS R2, [UR12+0x8] ;  /* 0x0000080cff027984 */ /* 0x03cea40008000800 */
[----:B--2---:R-:W-:-:S05]  /*0870*/  LOP3.LUT R2, R2, 0x1800, RZ, 0xb8, !PT ;  /* 0x0000180002027812 */ /* 0x004fca00078eb8ff */
[----:B------:R3:W-:Y:S02]  /*0880*/  STS [UR12+0x8], R2 ;  /* 0x00000802ff007988 */ /* 0x0007e4000800080c */
.L_x_15:
[----:B------:R-:W-:Y:S05]  /*0890*/  @P2 BREAK.RELIABLE B0 ;  /* 0x0000000000002942 */ /* 0x000fea0003800100 */
[----:B------:R-:W-:Y:S05]  /*08a0*/  @P2 BRA `(.L_x_17) ;  /* 0x0000000000242947 */ /* 0x000fea0003800000 */
[----:B------:R-:W4:Y:S01]  /*08b0*/  LDS R3, [UR12+0x8] ;  /* 0x0000080cff037984 */ /* 0x000f220008000800 */
[----:B--23--:R-:W-:-:S05]  /*08c0*/  IMAD.MOV.U32 R2, RZ, RZ, 0x6000 ;  /* 0x00006000ff027424 */ /* 0x00cfca00078e00ff */
[----:B----4-:R-:W-:-:S04]  /*08d0*/  LOP3.LUT R2, R3, 0x4000, R2, 0xd8, !PT ;  /* 0x0000400003027812 */ /* 0x010fc800078ed802 */
[----:B------:R-:W-:-:S05]  /*08e0*/  LOP3.LUT R2, R2, 0x400000, RZ, 0xb8, !PT ;  /* 0x0040000002027812 */ /* 0x000fca00078eb8ff */
[----:B------:R2:W-:Y:S02]  /*08f0*/  STS [UR12+0x8], R2 ;  /* 0x00000802ff007988 */ /* 0x0005e4000800080c */
.L_x_16:
[----:B------:R-:W-:Y:S05]  /*0900*/  BSYNC.RELIABLE B0 ;  /* 0x0000000000007941 */ /* 0x000fea0003800100 */
.L_x_13:
[----:B--2345:R-:W2:Y:S02]  /*0910*/  @!P2 LDS R2, [UR12+0x8] ;  /* 0x0000080cff02a984 */ /* 0x03cea40008000800 */
[----:B--2---:R-:W-:-:S05]  /*0920*/  @!P2 LOP3.LUT R2, R2, 0x8000, RZ, 0xb8, !PT ;  /* 0x000080000202a812 */ /* 0x004fca00078eb8ff */
[----:B------:R4:W-:Y:S02]  /*0930*/  @!P2 STS [UR12+0x8], R2 ;  /* 0x00000802ff00a988 */ /* 0x0009e4000800080c */
.L_x_17:
[----:B------:R-:W-:Y:S05]  /*0940*/  BSYNC.RECONVERGENT B1 ;  /* 0x0000000000017941 */ /* 0x000fea0003800200 */
.L_x_12:
[----:B------:R-:W-:Y:S05]  /*0950*/  WARPSYNC.ALL ;  /* 0x0000000000007948 */ /* 0x000fea0003800000 */
[----:B------:R-:W-:Y:S01]  /*0960*/  NOP ;  /* 0x0000000000007918 */ /* 0x000fe20000000000 */
[----:B------:R-:W5:Y:S02]  /*0970*/  LDC R5, c[0x0][0x39c] ;  /* 0x0000e700ff057b82 */ /* 0x000f640000000800 */
[----:B-----5:R-:W-:Y:S01]  /*0980*/  VIADD R5, R5, 0xffffffff ;  /* 0xffffffff05057836 */ /* 0x020fe20000000000 */
[----:B------:R-:W-:Y:S06]  /*0990*/  @P0 BRA `(.L_x_18) ;  /* 0x0000000000300947 */ /* 0x000fec0003800000 */
[----:B--234-:R-:W2:Y:S01]  /*09a0*/  S2R R2, SR_LANEID ;  /* 0x0000000000027919 */ /* 0x01cea20000000000 */
[----:B------:R-:W-:Y:S05]  /*09b0*/  WARPSYNC.ALL ;  /* 0x0000000000007948 */ /* 0x000fea0003800000 */
[----:B------:R-:W-:Y:S01]  /*09c0*/  NOP ;  /* 0x0000000000007918 */ /* 0x000fe20000000000 */
[----:B--2---:R-:W-:-:S05]  /*09d0*/  IMAD.SHL.U32 R6, R2, 0x4, RZ ;  /* 0x0000000402067824 */ /* 0x004fca00078e00ff */
[----:B------:R-:W2:Y:S01]  /*09e0*/  LDS R7, [R6+UR12] ;  /* 0x0000000c06077984 */ /* 0x000ea20008000800 */
[----:B------:R-:W-:-:S05]  /*09f0*/  IADD3 R2, P3, PT, R6, UR20, RZ ;  /* 0x0000001406027c10 */ /* 0x000fca000ff7e0ff */
[----:B------:R-:W-:-:S05]  /*0a00*/  IMAD.X R3, RZ, RZ, UR21, P3 ;  /* 0x00000015ff037e24 */ /* 0x000fca00098e06ff */
[----:B--2---:R5:W2:Y:S01]  /*0a10*/  ATOMG.E.EXCH.STRONG.GPU PT, RZ, [R2], R7 ;  /* 0x0000000702ff73a8 */ /* 0x004aa200041ee100 */
[----:B------:R-:W-:-:S04]  /*0a20*/  DEPBAR {5,4,3,2,1,0} ;  /* 0x0000003f0000791a */ /* 0x000fc80000000000 */
[----:B------:R-:W3:Y:S02]  /*0a30*/  CCTL.E.C.LDCU.IV.DEEP [UR20] ;  /* 0x0000000014007540 */ /* 0x000ee40009c08000 */
[----:B---3--:R5:W-:Y:S01]  /*0a40*/  UTMACCTL.IV [UR20] ;  /* 0x00000000140079b9 */ /* 0x008be20008000000 */
[----:B------:R-:W-:Y:S01]  /*0a50*/  NOP ;  /* 0x0000000000007918 */ /* 0x000fe20000000000 */
.L_x_18:
[----:B------:R-:W-:Y:S05]  /*0a60*/  @P0 BRA `(.L_x_19) ;  /* 0x00000000000c0947 */ /* 0x000fea0003800000 */
[----:B------:R0:W-:Y:S01]  /*0a70*/  UTMACMDFLUSH ;  /* 0x00000000000079b7 */ /* 0x0001e20000000000 */
[----:B------:R-:W-:Y:S05]  /*0a80*/  @P0 BRA `(.L_x_19) ;  /* 0x0000000000040947 */ /* 0x000fea0003800000 */
[----:B------:R-:W-:-:S04]  /*0a90*/  DEPBAR.LE SB0, 0x0 ;  /* 0x000080000000791a */ /* 0x000fc80000000000 */
.L_x_19:
[----:B------:R-:W-:Y:S05]  /*0aa0*/  WARPSYNC.ALL ;  /* 0x0000000000007948 */ /* 0x000fea0003800000 */
[----:B------:R-:W-:Y:S01]  /*0ab0*/  NOP ;  /* 0x0000000000007918 */ /* 0x000fe20000000000 */
[----:B--2---:R-:W-:Y:S06]  /*0ac0*/  BAR.SYNC.DEFER_BLOCKING 0x0 ;  /* 0x0000000000007b1d */ /* 0x004fec0000010000 */
[----:B------:R-:W-:Y:S02]  /*0ad0*/  BSSY.RECONVERGENT B1, `(.L_x_20) ;  /* 0x000000b000017945 */ /* 0x000fe40003800200 */
[----:B------:R-:W-:Y:S06]  /*0ae0*/  BAR.SYNC.DEFER_BLOCKING 0x0 ;  /* 0x0000000000007b1d */ /* 0x000fec0000010000 */
[----:B------:R2:W-:Y:S01]  /*0af0*/  @!P0 STS [R11], RZ ;  /* 0x000000ff0b008388 */ /* 0x0005e20000000800 */
[----:B------:R-:W-:Y:S01]  /*0b00*/  NOP ;  /* 0x0000000000007918 */ /* 0x000fe20000000000 */
[----:B------:R-:W-:Y:S05]  /*0b10*/  @P2 BRA `(.L_x_21) ;  /* 0x0000000000182947 */ /* 0x000fea0003800000 */
[----:B---345:R-:W3:Y:S01]  /*0b20*/  LDS R2, [UR12+0x8] ;  /* 0x0000080cff027984 */ /* 0x038ee20008000800 */
[----:B------:R-:W4:Y:S01]  /*0b30*/  LDC.64 R6, c[0x0][0x388] ;  /* 0x0000e200ff067b82 */ /* 0x000f220000000a00 */
[----:B------:R-:W-:Y:S02]  /*0b40*/  IMAD.MOV.U32 R3, RZ, RZ, 0x70 ;  /* 0x00000070ff037424 */ /* 0x000fe400078e00ff */
[----:B----4-:R4:W-:Y:S03]  /*0b50*/  STS.64 [UR12], R6 ;  /* 0x00000006ff007988 */ /* 0x0109e60008000a0c */
[----:B---3--:R-:W-:-:S05]  /*0b60*/  LOP3.LUT R2, R2, 0x10, R3, 0xd8, !PT ;  /* 0x0000001002027812 */ /* 0x008fca00078ed803 */
[----:B------:R4:W-:Y:S02]  /*0b70*/  STS [UR12+0x8], R2 ;  /* 0x00000802ff007988 */ /* 0x0009e4000800080c */
.L_x_21:
[----:B-----5:R-:W-:Y:S05]  /*0b80*/  BSYNC.RECONVERGENT B1 ;  /* 0x0000000000017941 */ /* 0x020fea0003800200 */
.L_x_20:
[----:B------:R-:W-:Y:S04]  /*0b90*/  BSSY.RECONVERGENT B1, `(.L_x_22) ;  /* 0x000000a000017945 */ /* 0x000fe80003800200 */
[----:B------:R-:W-:Y:S05]  /*0ba0*/  @P2 BRA `(.L_x_23) ;  /* 0x0000000000202947 */ /* 0x000fea0003800000 */
[----:B---34-:R-:W3:Y:S01]  /*0bb0*/  LDS R2, [UR12+0x34] ;  /* 0x0000340cff027984 */ /* 0x018ee20008000800 */
[----:B------:R-:W-:Y:S02]  /*0bc0*/  IMAD.MOV.U32 R3, RZ, RZ, 0x3f000000 ;  /* 0x3f000000ff037424 */ /* 0x000fe400078e00ff */
[----:B------:R-:W-:Y:S01]  /*0bd0*/  @!P2 IMAD.MOV.U32 R6, RZ, RZ, 0x1f ;  /* 0x0000001fff06a424 */ /* 0x000fe200078e00ff */
[----:B------:R-:W4:Y:S02]  /*0be0*/  @!P2 LDS R7, [UR12+0x38] ;  /* 0x0000380cff07a984 */ /* 0x000f240008000800 */
[----:B---3--:R-:W-:Y:S02]  /*0bf0*/  LOP3.LUT R2, R2, 0xff000000, R3, 0xb8, !PT ;  /* 0xff00000002027812 */ /* 0x008fe400078eb803 */
[----:B----4-:R-:W-:-:S03]  /*0c00*/  @!P2 LOP3.LUT R3, R7, 0xff, R6, 0xb8, !PT ;  /* 0x000000ff0703a812 */ /* 0x010fc600078eb806 */
[----:B------:R5:W-:Y:S04]  /*0c10*/  STS [UR12+0x34], R2 ;  /* 0x00003402ff007988 */ /* 0x000be8000800080c */
[----:B------:R5:W-:Y:S02]  /*0c20*/  @!P2 STS [UR12+0x38], R3 ;  /* 0x00003803ff00a988 */ /* 0x000be4000800080c */
.L_x_23:
[----:B------:R-:W-:Y:S05]  /*0c30*/  BSYNC.RECONVERGENT B1 ;  /* 0x0000000000017941 */ /* 0x000fea0003800200 */
.L_x_22:
[----:B------:R-:W-:Y:S04]  /*0c40*/  BSSY.RECONVERGENT B1, `(.L_x_24) ;  /* 0x0000004000017945 */ /* 0x000fe80003800200 */
[----:B------:R-:W-:Y:S05]  /*0c50*/  @P2 BRA `(.L_x_25) ;  /* 0x0000000000082947 */ /* 0x000fea0003800000 */
[----:B------:R2:W-:Y:S04]  /*0c60*/  STS [UR12+0x24], R12 ;  /* 0x0000240cff007988 */ /* 0x0005e8000800080c */
[----:B------:R2:W-:Y:S02]  /*0c70*/  STS [UR12+0x20], R5 ;  /* 0x00002005ff007988 */ /* 0x0005e4000800080c */
.L_x_25:
[----:B------:R-:W-:Y:S05]  /*0c80*/  BSYNC.RECONVERGENT B1 ;  /* 0x0000000000017941 */ /* 0x000fea0003800200 */
.L_x_24:
[----:B------:R-:W-:Y:S04]  /*0c90*/  BSSY.RECONVERGENT B1, `(.L_x_26) ;  /* 0x000000e000017945 */ /* 0x000fe80003800200 */
[----:B------:R-:W-:Y:S05]  /*0ca0*/  @P2 BRA `(.L_x_27) ;  /* 0x0000000000302947 */ /* 0x000fea0003800000 */
[----:B-----5:R-:W5:Y:S01]  /*0cb0*/  LDS R3, [UR12+0x34] ;  /* 0x0000340cff037984 */ /* 0x020f620008000800 */
[----:B----4-:R-:W4:Y:S03]  /*0cc0*/  LDC.64 R6, c[0x0][0x3b0] ;  /* 0x0000ec00ff067b82 */ /* 0x010f260000000a00 */
[----:B---3--:R-:W3:Y:S01]  /*0cd0*/  LDS R2, [UR12+0x1c] ;  /* 0x00001c0cff027984 */ /* 0x008ee20008000800 */
[C---:B----4-:R-:W-:Y:S01]  /*0ce0*/  SHF.L.U64.HI R7, R6.reuse, 0x1, R7 ;  /* 0x0000000106077819 */ /* 0x050fe20000010207 */
[----:B------:R-:W-:-:S03]  /*0cf0*/  IMAD.SHL.U32 R6, R6, 0x2, RZ ;  /* 0x0000000206067824 */ /* 0x000fc600078e00ff */
[--C-:B------:R-:W-:Y:S02]  /*0d00*/  SHF.R.U32.HI R9, RZ, 0x4, R7.reuse ;  /* 0x00000004ff097819 */ /* 0x100fe40000011607 */
[----:B------:R-:W-:-:S05]  /*0d10*/  SHF.R.U64 R6, R6, 0x4, R7 ;  /* 0x0000000406067819 */ /* 0x000fca0000001207 */
[----:B------:R4:W-:Y:S01]  /*0d20*/  STS [UR12+0xc], R6 ;  /* 0x00000c06ff007988 */ /* 0x0009e2000800080c */
[----:B-----5:R-:W-:Y:S02]  /*0d30*/  LOP3.LUT R3, R3, 0x7, RZ, 0xb8, !PT ;  /* 0x0000000703037812 */ /* 0x020fe400078eb8ff */
[----:B---3--:R-:W-:-:S03]  /*0d40*/  LOP3.LUT R2, R2, 0xf, R9, 0xb8, !PT ;  /* 0x0000000f02027812 */ /* 0x008fc600078eb809 */
[----:B------:R4:W-:Y:S04]  /*0d50*/  STS [UR12+0x34], R3 ;  /* 0x00003403ff007988 */ /* 0x0009e8000800080c */
[----:B------:R4:W-:Y:S02]  /*0d60*/  STS [UR12+0x1c], R2 ;  /* 0x00001c02ff007988 */ /* 0x0009e4000800080c */
.L_x_27:
[----:B------:R-:W-:Y:S05]  /*0d70*/  BSYNC.RECONVERGENT B1 ;  /* 0x0000000000017941 */ /* 0x000fea0003800200 */
.L_x_26:
[----:B------:R-:W-:Y:S04]  /*0d80*/  BSSY.RECONVERGENT B2, `(.L_x_28) ;  /* 0x000001a000027945 */ /* 0x000fe80003800200 */
[----:B------:R-:W-:Y:S04]  /*0d90*/  BSSY.RELIABLE B1, `(.L_x_29) ;  /* 0x0000015000017945 */ /* 0x000fe80003800100 */
[----:B------:R-:W-:Y:S05]  /*0da0*/  @P2 BRA `(.L_x_30) ;  /* 0x0000000000202947 */ /* 0x000fea0003800000 */
[----:B---345:R-:W3:Y:S02]  /*0db0*/  LDS R2, [UR12+0x34] ;  /* 0x0000340cff027984 */ /* 0x038ee40008000800 */
[----:B---3--:R-:W-:-:S05]  /*0dc0*/  LOP3.LUT R2, R2, 0x38, RZ, 0xb8, !PT ;  /* 0x0000003802027812 */ /* 0x008fca00078eb8ff */
[----:B------:R3:W-:Y:S01]  /*0dd0*/  STS [UR12+0x34], R2 ;  /* 0x00003402ff007988 */ /* 0x0007e2000800080c */
[----:B------:R-:W-:Y:S05]  /*0de0*/  @P2 BRA `(.L_x_31) ;  /* 0x0000000000202947 */ /* 0x000fea0003800000 */
[----:B---3--:R-:W3:Y:S01]  /*0df0*/  LDS R2, [UR12+0x8] ;  /* 0x0000080cff027984 */ /* 0x008ee20008000800 */
[----:B------:R-:W-:-:S05]  /*0e00*/  IMAD.MOV.U32 R3, RZ, RZ, 0x780 ;  /* 0x00000780ff037424 */ /* 0x000fca00078e00ff */
[----:B---3--:R-:W-:-:S05]  /*0e10*/  LOP3.LUT R2, R2, 0x500, R3, 0xd8, !PT ;  /* 0x0000050002027812 */ /* 0x008fca00078ed803 */
[----:B------:R3:W-:Y:S02]  /*0e20*/  STS [UR12+0x8], R2 ;  /* 0x00000802ff007988 */ /* 0x0007e4000800080c */
.L_x_30:
[----:B------:R-:W-:Y:S05]  /*0e30*/  @P2 BRA `(.L_x_32) ;  /* 0x0000000000282947 */ /* 0x000fea0003800000 */
[----:B---345:R-:W3:Y:S02]  /*0e40*/  LDS R2, [UR12+0x8] ;  /* 0x0000080cff027984 */ /* 0x038ee40008000800 */
[----:B---3--:R-:W-:-:S05]  /*0e50*/  LOP3.LUT R2, R2, 0x1800, RZ, 0xb8, !PT ;  /* 0x0000180002027812 */ /* 0x008fca00078eb8ff */
[----:B------:R4:W-:Y:S02]  /*0e60*/  STS [UR12+0x8], R2 ;  /* 0x00000802ff007988 */ /* 0x0009e4000800080c */
.L_x_31:
[----:B------:R-:W-:Y:S05]  /*0e70*/  @P2 BREAK.RELIABLE B1 ;  /* 0x0000000000012942 */ /* 0x000fea0003800100 */
[----:B------:R-:W-:Y:S05]  /*0e80*/  @P2 BRA `(.L_x_33) ;  /* 0x0000000000242947 */ /* 0x000fea0003800000 */
[----:B---34-:R-:W3:Y:S01]  /*0e90*/  LDS R2, [UR12+0x8] ;  /* 0x0000080cff027984 */ /* 0x018ee20008000800 */
[----:B------:R-:W-:-:S05]  /*0ea0*/  IMAD.MOV.U32 R3, RZ, RZ, 0x6000 ;  /* 0x00006000ff037424 */ /* 0x000fca00078e00ff */
[----:B---3--:R-:W-:-:S04]  /*0eb0*/  LOP3.LUT R2, R2, 0x6000, R3, 0xd8, !PT ;  /* 0x0000600002027812 */ /* 0x008fc800078ed803 */
[----:B------:R-:W-:-:S05]  /*0ec0*/  LOP3.LUT R2, R2, 0x400000, RZ, 0xb8, !PT ;  /* 0x0040000002027812 */ /* 0x000fca00078eb8ff */
[----:B------:R3:W-:Y:S02]  /*0ed0*/  STS [UR12+0x8], R2 ;  /* 0x00000802ff007988 */ /* 0x0007e4000800080c */
.L_x_32:
[----:B------:R-:W-:Y:S05]  /*0ee0*/  BSYNC.RELIABLE B1 ;  /* 0x0000000000017941 */ /* 0x000fea0003800100 */
.L_x_29:
[----:B---345:R-:W3:Y:S02]  /*0ef0*/  @!P2 LDS R2, [UR12+0x8] ;  /* 0x0000080cff02a984 */ /* 0x038ee40008000800 */
[----:B---3--:R-:W-:-:S05]  /*0f00*/  @!P2 LOP3.LUT R2, R2, 0x8000, RZ, 0xb8, !PT ;  /* 0x000080000202a812 */ /* 0x008fca00078eb8ff */
[----:B------:R5:W-:Y:S02]  /*0f10*/  @!P2 STS [UR12+0x8], R2 ;  /* 0x00000802ff00a988 */ /* 0x000be4000800080c */
.L_x_33:
[----:B------:R-:W-:Y:S05]  /*0f20*/  BSYNC.RECONVERGENT B2 ;  /* 0x0000000000027941 */ /* 0x000fea0003800200 */
.L_x_28:
[----:B------:R-:W-:Y:S05]  /*0f30*/  WARPSYNC.ALL ;  /* 0x0000000000007948 */ /* 0x000fea0003800000 */
[----:B------:R-:W-:Y:S01]  /*0f40*/  NOP ;  /* 0x0000000000007918 */ /* 0x000fe20000000000 */
[----:B------:R-:W-:-:S04]  /*0f50*/  UIADD3 UR5, UPT, UPT, UR4, 0x80, URZ ;  /* 0x0000008004057890 */ /* 0x000fc8000fffe0ff */
[----:B------:R-:W-:-:S04]  /*0f60*/  UIADD3 UR22, UP0, UPT, UR5, UR14, URZ ;  /* 0x0000000e05167290 */ /* 0x000fc8000ff1e0ff */
[----:B------:R-:W-:Y:S01]  /*0f70*/  ULEA.HI.X.SX32 UR23, UR5, UR15, 0x1, UP0 ;  /* 0x0000000f05177291 */ /* 0x000fe200080f0eff */
[----:B------:R-:W-:Y:S11]  /*0f80*/  @P0 BRA `(.L_x_34) ;  /* 0x0000000000300947 */ /* 0x000ff60003800000 */
[----:B---345:R-:W3:Y:S01]  /*0f90*/  S2R R2, SR_LANEID ;  /* 0x0000000000027919 */ /* 0x038ee20000000000 */
[----:B------:R-:W-:Y:S05]  /*0fa0*/  WARPSYNC.ALL ;  /* 0x0000000000007948 */ /* 0x000fea0003800000 */
[----:B------:R-:W-:Y:S01]  /*0fb0*/  NOP ;  /* 0x0000000000007918 */ /* 0x000fe20000000000 */
[----:B---3--:R-:W-:-:S05]  /*0fc0*/  IMAD.SHL.U32 R6, R2, 0x4, RZ ;  /* 0x0000000402067824 */ /* 0x008fca00078e00ff */
[----:B------:R-:W3:Y:S01]  /*0fd0*/  LDS R7, [R6+UR12] ;  /* 0x0000000c06077984 */ /* 0x000ee20008000800 */
[----:B------:R-:W-:-:S05]  /*0fe0*/  IADD3 R2, P3, PT, R6, UR22, RZ ;  /* 0x0000001606027c10 */ /* 0x000fca000ff7e0ff */
[----:B------:R-:W-:-:S05]  /*0ff0*/  IMAD.X R3, RZ, RZ, UR23, P3 ;  /* 0x00000017ff037e24 */ /* 0x000fca00098e06ff */
[----:B---3--:R3:W4:Y:S01]  /*1000*/  ATOMG.E.EXCH.STRONG.GPU PT, RZ, [R2], R7 ;  /* 0x0000000702ff73a8 */ /* 0x00872200041ee100 */
[----:B------:R-:W-:-:S04]  /*1010*/  DEPBAR {5,4,3,2,1,0} ;  /* 0x0000003f0000791a */ /* 0x000fc80000000000 */
[----:B------:R-:W5:Y:S02]  /*1020*/  CCTL.E.C.LDCU.IV.DEEP [UR22] ;  /* 0x0000000016007540 */ /* 0x000f640009c08000 */
[----:B-----5:R3:W-:Y:S01]  /*1030*/  UTMACCTL.IV [UR22] ;  /* 0x00000000160079b9 */ /* 0x0207e20008000000 */
[----:B------:R-:W-:Y:S01]  /*1040*/  NOP ;  /* 0x0000000000007918 */ /* 0x000fe20000000000 */
.L_x_34:
[----:B------:R-:W-:Y:S05]  /*1050*/  @P0 BRA `(.L_x_35) ;  /* 0x00000000000c0947 */ /* 0x000fea0003800000 */
[----:B------:R0:W-:Y:S01]  /*1060*/  UTMACMDFLUSH ;  /* 0x00000000000079b7 */ /* 0x0001e20000000000 */
[----:B------:R-:W-:Y:S05]  /*1070*/  @P0 BRA `(.L_x_35) ;  /* 0x0000000000040947 */ /* 0x000fea0003800000 */
[----:B------:R-:W-:-:S04]  /*1080*/  DEPBAR.LE SB0, 0x0 ;  /* 0x000080000000791a */ /* 0x000fc80000000000 */
.L_x_35:
[----:B------:R-:W-:Y:S05]  /*1090*/  WARPSYNC.ALL ;  /* 0x0000000000007948 */ /* 0x000fea0003800000 */
[----:B------:R-:W-:Y:S01]  /*10a0*/  NOP ;  /* 0x0000000000007918 */ /* 0x000fe20000000000 */
[----:B----4-:R-:W-:Y:S06]  /*10b0*/  BAR.SYNC.DEFER_BLOCKING 0x0 ;  /* 0x0000000000007b1d */ /* 0x010fec0000010000 */
[----:B------:R-:W-:Y:S02]  /*10c0*/  BSSY.RECONVERGENT B2, `(.L_x_36) ;  /* 0x000000b000027945 */ /* 0x000fe40003800200 */
[----:B------:R-:W-:Y:S06]  /*10d0*/  BAR.SYNC.DEFER_BLOCKING 0x0 ;  /* 0x0000000000007b1d */ /* 0x000fec0000010000 */
[----:B------:R4:W-:Y:S01]  /*10e0*/  @!P0 STS [R11], RZ ;  /* 0x000000ff0b008388 */ /* 0x0009e20000000800 */
[----:B------:R-:W-:Y:S01]  /*10f0*/  NOP ;  /* 0x0000000000007918 */ /* 0x000fe20000000000 */
[----:B------:R-:W-:Y:S05]  /*1100*/  @P2 BRA `(.L_x_37) ;  /* 0x0000000000182947 */ /* 0x000fea0003800000 */
[----:B---3-5:R-:W3:Y:S01]  /*1110*/  LDS R2, [UR12+0x8] ;  /* 0x0000080cff027984 */ /* 0x028ee20008000800 */
[----:B------:R-:W5:Y:S01]  /*1120*/  LDC.64 R6, c[0x0][0x390] ;  /* 0x0000e400ff067b82 */ /* 0x000f620000000a00 */
[----:B------:R-:W-:Y:S02]  /*1130*/  IMAD.MOV.U32 R3, RZ, RZ, 0x70 ;  /* 0x00000070ff037424 */ /* 0x000fe400078e00ff */
[----:B-----5:R5:W-:Y:S03]  /*1140*/  STS.64 [UR12], R6 ;  /* 0x00000006ff007988 */ /* 0x020be60008000a0c */
[----:B---3--:R-:W-:-:S05]  /*1150*/  LOP3.LUT R2, R2, 0x10, R3, 0xd8, !PT ;  /* 0x0000001002027812 */ /* 0x008fca00078ed803 */
[----:B------:R5:W-:Y:S02]  /*1160*/  STS [UR12+0x8], R2 ;  /* 0x00000802ff007988 */ /* 0x000be4000800080c */
.L_x_37:
[----:B---3--:R-:W-:Y:S05]  /*1170*/  BSYNC.RECONVERGENT B2 ;  /* 0x0000000000027941 */ /* 0x008fea0003800200 */
.L_x_36:
[----:B------:R-:W-:Y:S04]  /*1180*/  BSSY.RECONVERGENT B3, `(.L_x_38) ;  /* 0x0000011000037945 */ /* 0x000fe80003800200 */
[----:B------:R-:W-:Y:S04]  /*1190*/  BSSY.RELIABLE B2, `(.L_x_39) ;  /* 0x000000e000027945 */ /* 0x000fe80003800100 */
[----:B------:R-:W-:Y:S05]  /*11a0*/  @P2 BRA `(.L_x_40) ;  /* 0x0000000000242947 */ /* 0x000fea0003800000 */
[----:B-----5:R-:W3:Y:S01]  /*11b0*/  LDS R2, [UR12+0x34] ;  /* 0x0000340cff027984 */ /* 0x020ee20008000800 */
[----:B------:R-:W-:-:S05]  /*11c0*/  IMAD.MOV.U32 R3, RZ, RZ, 0x3f000000 ;  /* 0x3f000000ff037424 */ /* 0x000fca00078e00ff */
[----:B---3--:R-:W-:-:S05]  /*11d0*/  LOP3.LUT R2, R2, 0xff000000, R3, 0xb8, !PT ;  /* 0xff00000002027812 */ /* 0x008fca00078eb803 */
[----:B------:R3:W-:Y:S01]  /*11e0*/  STS [UR12+0x34], R2 ;  /* 0x00003402ff007988 */ /* 0x0007e2000800080c */
[----:B------:R-:W-:Y:S05]  /*11f0*/  @P2 BRA `(.L_x_41) ;  /* 0x00000000001c2947 */ /* 0x000fea0003800000 */
[----:B---3--:R-:W3:Y:S01]  /*1200*/  LDS R2, [UR12+0x38] ;  /* 0x0000380cff027984 */ /* 0x008ee20008000800 */
[----:B------:R-:W-:-:S05]  /*1210*/  IMAD.MOV.U32 R3, RZ, RZ, 0x3f ;  /* 0x0000003fff037424 */ /* 0x000fca00078e00ff */
[----:B---3--:R-:W-:-:S05]  /*1220*/  LOP3.LUT R2, R2, 0xff, R3, 0xb8, !PT ;  /* 0x000000ff02027812 */ /* 0x008fca00078eb803 */
[----:B------:R3:W-:Y:S02]  /*1230*/  STS [UR12+0x38], R2 ;  /* 0x00003802ff007988 */ /* 0x0007e4000800080c */
.L_x_40:
[----:B------:R-:W-:Y:S05]  /*1240*/  @P2 BREAK.RELIABLE B2 ;  /* 0x0000000000022942 */ /* 0x000fea0003800100 */
[----:B------:R-:W-:Y:S05]  /*1250*/  @P2 BRA `(.L_x_42) ;  /* 0x00000000000c2947 */ /* 0x000fea0003800000 */
[----:B------:R2:W-:Y:S02]  /*1260*/  STS [UR12+0x20], R5 ;  /* 0x00002005ff007988 */ /* 0x0005e4000800080c */
.L_x_41:
[----:B------:R-:W-:Y:S05]  /*1270*/  BSYNC.RELIABLE B2 ;  /* 0x0000000000027941 */ /* 0x000fea0003800100 */
.L_x_39:
[----:B------:R2:W-:Y:S02]  /*1280*/  @!P2 STS [UR12+0x24], R4 ;  /* 0x00002404ff00a988 */ /* 0x0005e4000800080c */
.L_x_42:
[----:B------:R-:W-:Y:S05]  /*1290*/  BSYNC.RECONVERGENT B3 ;  /* 0x0000000000037941 */ /* 0x000fea0003800200 */
.L_x_38:
[----:B------:R-:W-:Y:S05]  /*12a0*/  WARPSYNC.ALL ;  /* 0x0000000000007948 */ /* 0x000fea0003800000 */
[----:B------:R-:W-:Y:S01]  /*12b0*/  NOP ;  /* 0x0000000000007918 */ /* 0x000fe20000000000 */
[----:B------:R-:W-:Y:S04]  /*12c0*/  BSSY.RECONVERGENT B3, `(.L_x_43) ;  /* 0x000000e000037945 */ /* 0x000fe80003800200 */
[----:B------:R-:W-:Y:S05]  /*12d0*/  @P2 BRA `(.L_x_44) ;  /* 0x0000000000302947 */ /* 0x000fea0003800000 */
[----:B------:R-:W2:Y:S02]  /*12e0*/  LDS R3, [UR12+0x34] ;  /* 0x0000340cff037984 */ /* 0x000ea40008000800 */
[----:B--2---:R-:W2:Y:S02]  /*12f0*/  LDC.64 R4, c[0x0][0x3b8] ;  /* 0x0000ee00ff047b82 */ /* 0x004ea40000000a00 */
[----:B---3-5:R-:W3:Y:S01]  /*1300*/  LDS R2, [UR12+0x1c] ;  /* 0x00001c0cff027984 */ /* 0x028ee20008000800 */
[C---:B--2---:R-:W-:Y:S01]  /*1310*/  SHF.L.U64.HI R5, R4.reuse, 0x1, R5 ;  /* 0x0000000104057819 */ /* 0x044fe20000010205 */
[----:B------:R-:W-:-:S03]  /*1320*/  IMAD.SHL.U32 R4, R4, 0x2, RZ ;  /* 0x0000000204047824 */ /* 0x000fc600078e00ff */
[--C-:B------:R-:W-:Y:S02]  /*1330*/  SHF.R.U32.HI R7, RZ, 0x4, R5.reuse ;  /* 0x00000004ff077819 */ /* 0x100fe40000011605 */
[----:B------:R-:W-:-:S05]  /*1340*/  SHF.R.U64 R4, R4, 0x4, R5 ;  /* 0x0000000404047819 */ /* 0x000fca0000001205 */
[----:B------:R2:W-:Y:S01]  /*1350*/  STS [UR12+0xc], R4 ;  /* 0x00000c04ff007988 */ /* 0x0005e2000800080c */
[----:B------:R-:W-:Y:S02]  /*1360*/  LOP3.LUT R3, R3, 0x7, RZ, 0xb8, !PT ;  /* 0x0000000703037812 */ /* 0x000fe400078eb8ff */
[----:B---3--:R-:W-:-:S03]  /*1370*/  LOP3.LUT R2, R2, 0xf, R7, 0xb8, !PT ;  /* 0x0000000f02027812 */ /* 0x008fc600078eb807 */
[----:B------:R2:W-:Y:S04]  /*1380*/  STS [UR12+0x34], R3 ;  /* 0x00003403ff007988 */ /* 0x0005e8000800080c */
[----:B------:R2:W-:Y:S02]  /*1390*/  STS [UR12+0x1c], R2 ;  /* 0x00001c02ff007988 */ /* 0x0005e4000800080c */
.L_x_44:
[----:B------:R-:W-:Y:S05]  /*13a0*/  BSYNC.RECONVERGENT B3 ;  /* 0x0000000000037941 */ /* 0x000fea0003800200 */
.L_x_43:
[----:B------:R-:W-:Y:S04]  /*13b0*/  BSSY.RECONVERGENT B4, `(.L_x_45) ;  /* 0x000001a000047945 */ /* 0x000fe80003800200 */
[----:B------:R-:W-:Y:S04]  /*13c0*/  BSSY.RELIABLE B3, `(.L_x_46) ;  /* 0x0000015000037945 */ /* 0x000fe80003800100 */
[----:B------:R-:W-:Y:S05]  /*13d0*/  @P2 BRA `(.L_x_47) ;  /* 0x0000000000202947 */ /* 0x000fea0003800000 */
[----:B--23-5:R-:W2:Y:S02]  /*13e0*/  LDS R2, [UR12+0x34] ;  /* 0x0000340cff027984 */ /* 0x02cea40008000800 */
[----:B--2---:R-:W-:-:S05]  /*13f0*/  LOP3.LUT R2, R2, 0x38, RZ, 0xb8, !PT ;  /* 0x0000003802027812 */ /* 0x004fca00078eb8ff */
[----:B------:R2:W-:Y:S01]  /*1400*/  STS [UR12+0x34], R2 ;  /* 0x00003402ff007988 */ /* 0x0005e2000800080c */
[----:B------:R-:W-:Y:S05]  /*1410*/  @P2 BRA `(.L_x_48) ;  /* 0x0000000000202947 */ /* 0x000fea0003800000 */
[----:B--2---:R-:W2:Y:S01]  /*1420*/  LDS R2, [UR12+0x8] ;  /* 0x0000080cff027984 */ /* 0x004ea20008000800 */
[----:B------:R-:W-:-:S05]  /*1430*/  IMAD.MOV.U32 R3, RZ, RZ, 0x780 ;  /* 0x00000780ff037424 */ /* 0x000fca00078e00ff */
[----:B--2---:R-:W-:-:S05]  /*1440*/  LOP3.LUT R2, R2, 0x500, R3, 0xd8, !PT ;  /* 0x0000050002027812 */ /* 0x004fca00078ed803 */
[----:B------:R2:W-:Y:S02]  /*1450*/  STS [UR12+0x8], R2 ;  /* 0x00000802ff007988 */ /* 0x0005e4000800080c */
.L_x_47:
[----:B------:R-:W-:Y:S05]  /*1460*/  @P2 BRA `(.L_x_49) ;  /* 0x0000000000282947 */ /* 0x000fea0003800000 */
[----:B--23-5:R-:W2:Y:S02]  /*1470*/  LDS R2, [UR12+0x8] ;  /* 0x0000080cff027984 */ /* 0x02cea40008000800 */
[----:B--2---:R-:W-:-:S05]  /*1480*/  LOP3.LUT R2, R2, 0x1800, RZ, 0xb8, !PT ;  /* 0x0000180002027812 */ /* 0x004fca00078eb8ff */
[----:B------:R3:W-:Y:S02]  /*1490*/  STS [UR12+0x8], R2 ;  /* 0x00000802ff007988 */ /* 0x0007e4000800080c */
.L_x_48:
[----:B------:R-:W-:Y:S05]  /*14a0*/  @P2 BREAK.RELIABLE B3 ;  /* 0x0000000000032942 */ /* 0x000fea0003800100 */
[----:B------:R-:W-:Y:S05]  /*14b0*/  @P2 BRA `(.L_x_50) ;  /* 0x0000000000242947 */ /* 0x000fea0003800000 */
[----:B--23--:R-:W2:Y:S01]  /*14c0*/  LDS R2, [UR12+0x8] ;  /* 0x0000080cff027984 */ /* 0x00cea20008000800 */
[----:B------:R-:W-:-:S05]  /*14d0*/  IMAD.MOV.U32 R3, RZ, RZ, 0x6000 ;  /* 0x00006000ff037424 */ /* 0x000fca00078e00ff */
[----:B--2---:R-:W-:-:S04]  /*14e0*/  LOP3.LUT R2, R2, 0x6000, R3, 0xd8, !PT ;  /* 0x0000600002027812 */ /* 0x004fc800078ed803 */
[----:B------:R-:W-:-:S05]  /*14f0*/  LOP3.LUT R2, R2, 0x400000, RZ, 0xb8, !PT ;  /* 0x0040000002027812 */ /* 0x000fca00078eb8ff */
[----:B------:R2:W-:Y:S02]  /*1500*/  STS [UR12+0x8], R2 ;  /* 0x00000802ff007988 */ /* 0x0005e4000800080c */
.L_x_49:
[----:B------:R-:W-:Y:S05]  /*1510*/  BSYNC.RELIABLE B3 ;  /* 0x0000000000037941 */ /* 0x000fea0003800100 */
.L_x_46:
[----:B--23-5:R-:W2:Y:S02]  /*1520*/  @!P2 LDS R2, [UR12+0x8] ;  /* 0x0000080cff02a984 */ /* 0x02cea40008000800 */
[----:B--2---:R-:W-:-:S05]  /*1530*/  @!P2 LOP3.LUT R2, R2, 0x8000, RZ, 0xb8, !PT ;  /* 0x000080000202a812 */ /* 0x004fca00078eb8ff */
[----:B------:R5:W-:Y:S02]  /*1540*/  @!P2 STS [UR12+0x8], R2 ;  /* 0x00000802ff00a988 */ /* 0x000be4000800080c */
.L_x_50:
[----:B------:R-:W-:Y:S05]  /*1550*/  BSYNC.RECONVERGENT B4 ;  /* 0x0000000000047941 */ /* 0x000fea0003800200 */
.L_x_45:
[----:B------:R-:W-:Y:S05]  /*1560*/  WARPSYNC.ALL ;  /* 0x0000000000007948 */ /* 0x000fea0003800000 */
[----:B------:R-:W-:Y:S01]  /*1570*/  NOP ;  /* 0x0000000000007918 */ /* 0x000fe20000000000 */
[----:B------:R-:W-:-:S04]  /*1580*/  UIADD3 UR4, UPT, UPT, UR4, 0x100, URZ ;  /* 0x0000010004047890 */ /* 0x000fc8000fffe0ff */
[----:B------:R-:W-:-:S04]  /*1590*/  UIADD3 UR14, UP0, UPT, UR4, UR14, URZ ;  /* 0x0000000e040e7290 */ /* 0x000fc8000ff1e0ff */
[----:B------:R-:W-:Y:S01]  /*15a0*/  ULEA.HI.X.SX32 UR15, UR4, UR15, 0x1, UP0 ;  /* 0x0000000f040f7291 */ /* 0x000fe200080f0eff */
[----:B------:R-:W-:Y:S11]  /*15b0*/  @P0 BRA `(.L_x_51) ;  /* 0x0000000000300947 */ /* 0x000ff60003800000 */
[----:B--23-5:R-:W2:Y:S01]  /*15c0*/  S2R R2, SR_LANEID ;  /* 0x0000000000027919 */ /* 0x02cea20000000000 */
[----:B------:R-:W-:Y:S05]  /*15d0*/  WARPSYNC.ALL ;  /* 0x0000000000007948 */ /* 0x000fea0003800000 */
[----:B------:R-:W-:Y:S01]  /*15e0*/  NOP ;  /* 0x0000000000007918 */ /* 0x000fe20000000000 */
[----:B--2---:R-:W-:-:S05]  /*15f0*/  IMAD.SHL.U32 R4, R2, 0x4, RZ ;  /* 0x0000000402047824 */ /* 0x004fca00078e00ff */
[----:B------:R-:W2:Y:S01]  /*1600*/  LDS R5, [R4+UR12] ;  /* 0x0000000c04057984 */ /* 0x000ea20008000800 */
[----:B------:R-:W-:-:S05]  /*1610*/  IADD3 R2, P3, PT, R4, UR14, RZ ;  /* 0x0000000e04027c10 */ /* 0x000fca000ff7e0ff */
[----:B------:R-:W-:-:S05]  /*1620*/  IMAD.X R3, RZ, RZ, UR15, P3 ;  /* 0x0000000fff037e24 */ /* 0x000fca00098e06ff */
[----:B--2---:R2:W3:Y:S01]  /*1630*/  ATOMG.E.EXCH.STRONG.GPU PT, RZ, [R2], R5 ;  /* 0x0000000502ff73a8 */ /* 0x0044e200041ee100 */
[----:B------:R-:W-:-:S04]  /*1640*/  DEPBAR {5,4,3,2,1,0} ;  /* 0x0000003f0000791a */ /* 0x000fc80000000000 */
[----:B------:R-:W5:Y:S02]  /*1650*/  CCTL.E.C.LDCU.IV.DEEP [UR14] ;  /* 0x000000000e007540 */ /* 0x000f640009c08000 */
[----:B-----5:R2:W-:Y:S01]  /*1660*/  UTMACCTL.IV [UR14] ;  /* 0x000000000e0079b9 */ /* 0x0205e20008000000 */
[----:B------:R-:W-:Y:S01]  /*1670*/  NOP ;  /* 0x0000000000007918 */ /* 0x000fe20000000000 */
.L_x_51:
[----:B------:R-:W-:Y:S05]  /*1680*/  @P0 BRA `(.L_x_52) ;  /* 0x00000000000c0947 */ /* 0x000fea0003800000 */
[----:B------:R0:W-:Y:S01]  /*1690*/  UTMACMDFLUSH ;  /* 0x00000000000079b7 */ /* 0x0001e20000000000 */
[----:B------:R-:W-:Y:S05]  /*16a0*/  @P0 BRA `(.L_x_52) ;  /* 0x0000000000040947 */ /* 0x000fea0003800000 */
[----:B------:R-:W-:-:S04]  /*16b0*/  DEPBAR.LE SB0, 0x0 ;  /* 0x000080000000791a */ /* 0x000fc80000000000 */
.L_x_52:
[----:B------:R-:W-:Y:S05]  /*16c0*/  WARPSYNC.ALL ;  /* 0x0000000000007948 */ /* 0x000fea0003800000 */
[----:B------:R-:W-:Y:S01]  /*16d0*/  NOP ;  /* 0x0000000000007918 */ /* 0x000fe20000000000 */
[----:B---3--:R-:W-:Y:S01]  /*16e0*/  BAR.SYNC.DEFER_BLOCKING 0x0 ;  /* 0x0000000000007b1d */ /* 0x008fe20000010000 */
[----:B--2--5:R-:W-:Y:S01]  /*16f0*/  SHF.R.U32.HI R2, RZ, 0x5, R0 ;  /* 0x00000005ff027819 */ /* 0x024fe20000011600 */
[----:B------:R-:W-:-:S03]  /*1700*/  USHF.L.U32 UR16, UR16, 0x8, URZ ;  /* 0x0000000810107899 */ /* 0x000fc600080006ff */
[----:B------:R-:W-:Y:S01]  /*1710*/  R2UR UR13, R2 ;  /* 0x00000000020d72ca */ /* 0x000fe200000e0000 */
[----:B------:R-:W-:Y:S01]  /*1720*/  VOTEU.ALL UP0, P2 ;  /* 0x0000000000ff7886 */ /* 0x000fe20001000000 */
[----:B------:R-:W-:Y:S01]  /*1730*/  UMOV UR4, 0x1 ;  /* 0x0000000100047882 */ /* 0x000fe20000000000 */
[----:B------:R-:W-:Y:S01]  /*1740*/  VOTEU.ALL UP1, P2 ;  /* 0x0000000000ff7886 */ /* 0x000fe20001020000 */
[----:B------:R-:W-:Y:S02]  /*1750*/  BSSY.RECONVERGENT B4, `(.L_x_53) ;  /* 0x0000018000047945 */ /* 0x000fe40003800200 */
[----:B------:R-:W-:-:S04]  /*1760*/  @!UP0 UIADD3 UR8, UPT, UPT, -UR4, 0x100000, URZ ;  /* 0x0010000004088890 */ /* 0x000fc8000fffe1ff */
[----:B------:R-:W-:Y:S02]  /*1770*/  @!UP0 USHF.L.U32 UR9, UR8, 0xb, URZ ;  /* 0x0000000b08098899 */ /* 0x000fe400080006ff */
[----:B------:R-:W-:Y:S02]  /*1780*/  @!UP0 USHF.L.U32 UR8, UR8, 0x1, URZ ;  /* 0x0000000108088899 */ /* 0x000fe400080006ff */
[----:B------:R-:W-:-:S04]  /*1790*/  @!UP0 UIADD3 UR4, UPT, UPT, -UR4, 0x100000, URZ ;  /* 0x0010000004048890 */ /* 0x000fc8000fffe1ff */
[----:B------:R-:W-:Y:S02]  /*17a0*/  @!UP0 USHF.L.U32 UR5, UR4, 0xb, URZ ;  /* 0x0000000b04058899 */ /* 0x000fe400080006ff */
[----:B------:R-:W-:Y:S01]  /*17b0*/  @!UP0 USHF.L.U32 UR4, UR4, 0x1, URZ ;  /* 0x0000000104048899 */ /* 0x000fe200080006ff */
[----:B------:R-:W-:Y:S01]  /*17c0*/  VOTEU.ALL UP0, P2 ;  /* 0x0000000000ff7886 */ /* 0x000fe20001000000 */
[----:B------:R-:W2:Y:S04]  /*17d0*/  FENCE.VIEW.ASYNC.S ;  /* 0x00000000000073c6 */ /* 0x000ea80000000000 */
[----:B--2---:R2:W3:Y:S06]  /*17e0*/  @!UP0 SYNCS.EXCH.64 URZ, [UR12+0x14000], UR8 ;  /* 0x014000080cff85b2 */ /* 0x0044ec0008000100 */
[----:B------:R2:W3:Y:S02]  /*17f0*/  @!UP1 SYNCS.EXCH.64 URZ, [UR12+0x14020], UR4 ;  /* 0x014020040cff95b2 */ /* 0x0004e40008000100 */
[----:B---3--:R-:W-:Y:S06]  /*1800*/  BAR.SYNC.DEFER_BLOCKING 0x0 ;  /* 0x0000000000007b1d */ /* 0x008fec0000010000 */
[----:B------:R-:W-:Y:S05]  /*1810*/  @P2 BRA `(.L_x_54) ;  /* 0x00000000002c2947 */ /* 0x000fea0003800000 */
[----:B--2---:R-:W-:Y:S02]  /*1820*/  UMOV UR4, 0x1 ;  /* 0x0000000100047882 */ /* 0x004fe40000000000 */
[----:B------:R-:W-:-:S04]  /*1830*/  UIADD3 UR8, UPT, UPT, -UR4, 0x100000, URZ ;  /* 0x0010000004087890 */ /* 0x000fc8000fffe1ff */
[----:B------:R-:W-:Y:S02]  /*1840*/  USHF.L.U32 UR9, UR8, 0xb, URZ ;  /* 0x0000000b08097899 */ /* 0x000fe400080006ff */
[----:B------:R-:W-:Y:S02]  /*1850*/  USHF.L.U32 UR8, UR8, 0x1, URZ ;  /* 0x0000000108087899 */ /* 0x000fe400080006ff */
[----:B------:R-:W-:-:S04]  /*1860*/  UIADD3 UR4, UPT, UPT, -UR4, 0x100000, URZ ;  /* 0x0010000004047890 */ /* 0x000fc8000fffe1ff */
[----:B------:R-:W-:Y:S02]  /*1870*/  USHF.L.U32 UR5, UR4, 0xb, URZ ;  /* 0x0000000b04057899 */ /* 0x000fe400080006ff */
[----:B------:R-:W-:Y:S01]  /*1880*/  USHF.L.U32 UR4, UR4, 0x1, URZ ;  /* 0x0000000104047899 */ /* 0x000fe200080006ff */
[----:B------:R-:W2:Y:S03]  /*1890*/  FENCE.VIEW.ASYNC.S ;  /* 0x00000000000073c6 */ /* 0x000ea60000000000 */
[----:B--2---:R3:W5:Y:S08]  /*18a0*/  SYNCS.EXCH.64 URZ, [UR12+0x14008], UR8 ;  /* 0x014008080cff75b2 */ /* 0x0047700008000100 */
[----:B------:R3:W2:Y:S02]  /*18b0*/  SYNCS.EXCH.64 URZ, [UR12+0x14028], UR4 ;  /* 0x014028040cff75b2 */ /* 0x0006a40008000100 */
[----:B---3--:R-:W-:Y:S01]  /*18c0*/  NOP ;  /* 0x0000000000007918 */ /* 0x008fe20000000000 */
.L_x_54:
[----:B--2---:R-:W-:Y:S05]  /*18d0*/  BSYNC.RECONVERGENT B4 ;  /* 0x0000000000047941 */ /* 0x004fea0003800200 */
.L_x_53:
[----:B-----5:R-:W-:Y:S06]  /*18e0*/  BAR.SYNC.DEFER_BLOCKING 0x0 ;  /* 0x0000000000007b1d */ /* 0x020fec0000010000 */
[----:B------:R-:W-:Y:S04]  /*18f0*/  BSSY.RECONVERGENT B4, `(.L_x_55) ;  /* 0x000000d000047945 */ /* 0x000fe80003800200 */
[----:B------:R-:W-:Y:S05]  /*1900*/  @P2 BRA `(.L_x_56) ;  /* 0x00000000002c2947 */ /* 0x000fea0003800000 */
[----:B------:R-:W-:Y:S02]  /*1910*/  UMOV UR4, 0x1 ;  /* 0x0000000100047882 */ /* 0x000fe40000000000 */
[----:B------:R-:W-:-:S04]  /*1920*/  UIADD3 UR8, UPT, UPT, -UR4, 0x100000, URZ ;  /* 0x0010000004087890 */ /* 0x000fc8000fffe1ff */
[----:B------:R-:W-:Y:S02]  /*1930*/  USHF.L.U32 UR9, UR8, 0xb, URZ ;  /* 0x0000000b08097899 */ /* 0x000fe400080006ff */
[----:B------:R-:W-:Y:S02]  /*1940*/  USHF.L.U32 UR8, UR8, 0x1, URZ ;  /* 0x0000000108087899 */ /* 0x000fe400080006ff */
[----:B------:R-:W-:-:S04]  /*1950*/  UIADD3 UR4, UPT, UPT, -UR4, 0x100000, URZ ;  /* 0x0010000004047890 */ /* 0x000fc8000fffe1ff */
[----:B------:R-:W-:Y:S02]  /*1960*/  USHF.L.U32 UR5, UR4, 0xb, URZ ;  /* 0x0000000b04057899 */ /* 0x000fe400080006ff */
[----:B------:R-:W-:Y:S01]  /*1970*/  USHF.L.U32 UR4, UR4, 0x1, URZ ;  /* 0x0000000104047899 */ /* 0x000fe200080006ff */
[----:B------:R-:W2:Y:S03]  /*1980*/  FENCE.VIEW.ASYNC.S ;  /* 0x00000000000073c6 */ /* 0x000ea60000000000 */
[----:B--2---:R2:W3:Y:S08]  /*1990*/  SYNCS.EXCH.64 URZ, [UR12+0x14010], UR8 ;  /* 0x014010080cff75b2 */ /* 0x0044f00008000100 */
[----:B------:R2:W5:Y:S01]  /*19a0*/  SYNCS.EXCH.64 URZ, [UR12+0x14030], UR4 ;  /* 0x014030040cff75b2 */ /* 0x0005620008000100 */
[----:B------:R-:W-:Y:S01]  /*19b0*/  NOP ;  /* 0x0000000000007918 */ /* 0x000fe20000000000 */
.L_x_56:
[----:B--2---:R-:W-:Y:S05]  /*19c0*/  BSYNC.RECONVERGENT B4 ;  /* 0x0000000000047941 */ /* 0x004fea0003800200 */
.L_x_55:
[----:B---3-5:R-:W-:Y:S01]  /*19d0*/  BAR.SYNC.DEFER_BLOCKING 0x0 ;  /* 0x0000000000007b1d */ /* 0x028fe20000010000 */
[----:B------:R-:W-:Y:S01]  /*19e0*/  UIADD3 UR10, UPT, UPT, UR12, 0x14020, URZ ;  /* 0x000140200c0a7890 */ /* 0x000fe2000fffe0ff */
[----:B------:R-:W-:Y:S01]  /*19f0*/  ISETP.GE.AND P0, PT, R13, 0x1, PT ;  /* 0x000000010d00780c */ /* 0x000fe20003f06270 */
[----:B------:R-:W-:-:S03]  /*1a00*/  USHF.L.U32 UR11, UR7, 0x6, URZ ;  /* 0x00000006070b7899 */ /* 0x000fc600080006ff */
        /* <DEDUP_REMOVED lines=13> */
.L_x_58:
[----:B--2---:R-:W-:Y:S05]  /*1ae0*/  BSYNC.RECONVERGENT B4 ;  /* 0x0000000000047941 */ /* 0x004fea0003800200 */
.L_x_57:
[----:B------:R-:W-:Y:S05]  /*1af0*/  @!P0 BRA `(.L_x_59) ;  /* 0x0000000800108947 */ /* 0x000fea0003800000 */
[----:B---3-5:R-:W-:Y:S01]  /*1b00*/  BAR.SYNC.DEFER_BLOCKING 0x0 ;  /* 0x0000000000007b1d */ /* 0x028fe20000010000 */
[----:B------:R-:W-:Y:S01]  /*1b10*/  @!P2 IMAD.MOV.U32 R2, RZ, RZ, 0x5000 ;  /* 0x00005000ff02a424 */ /* 0x000fe200078e00ff */
[----:B------:R-:W-:Y:S01]  /*1b20*/  ELECT P0, URZ, PT ;  /* 0x0000000000ff782f */ /* 0x000fe20003800000 */
[----:B------:R-:W-:-:S03]  /*1b30*/  ULOP3.LUT UR7, UR13, 0x3, URZ, 0xc0, !UPT ;  /* 0x000000030d077892 */ /* 0x000fc6000f8ec0ff */
[----:B------:R-:W-:Y:S01]  /*1b40*/  ISETP.LT.U32.AND P0, PT, R10, 0x20, P0 ;  /* 0x000000200a00780c */ /* 0x000fe20000701070 */
[----:B------:R-:W-:Y:S02]  /*1b50*/  UIADD3 UR4, UPT, UPT, UR12, 0x10000, URZ ;  /* 0x000100000c047890 */ /* 0x000fe4000fffe0ff */
[----:B------:R-:W-:Y:S02]  /*1b60*/  UIADD3 UR5, UPT, UPT, UR12, 0x14000, URZ ;  /* 0x000140000c057890 */ /* 0x000fe4000fffe0ff */
[----:B------:R-:W-:Y:S02]  /*1b70*/  ULEA UR28, UR7, UR12, 0xc ;  /* 0x0000000c071c7291 */ /* 0x000fe4000f8e60ff */
[----:B------:R-:W-:Y:S01]  /*1b80*/  ULEA UR30, UR7, UR16, 0x6 ;  /* 0x00000010071e7291 */ /* 0x000fe2000f8e30ff */
[----:B------:R-:W-:Y:S02]  /*1b90*/  UMOV UR6, URZ ;  /* 0x000000ff00067c82 */ /* 0x000fe40008000000 */
[----:B------:R-:W-:Y:S01]  /*1ba0*/  UMOV UR7, UR11 ;  /* 0x0000000b00077c82 */ /* 0x000fe20008000000 */
[----:B------:R-:W-:Y:S01]  /*1bb0*/  UMOV UR29, UR5 ;  /* 0x00000005001d7c82 */ /* 0x000fe20008000000 */
[----:B------:R-:W-:Y:S01]  /*1bc0*/  UMOV UR31, UR6 ;  /* 0x00000006001f7c82 */ /* 0x000fe20008000000 */
[----:B------:R-:W-:Y:S01]  /*1bd0*/  VOTEU.ANY UP0, P0 ;  /* 0x0000000000ff7886 */ /* 0x000fe20000000100 */
[----:B------:R2:W-:Y:S01]  /*1be0*/  @!P2 SYNCS.ARRIVE.TRANS64 RZ, [UR12+0x14000], R2 ;  /* 0x01400002ffffa9a7 */ /* 0x0005e2000800000c */
[----:B------:R-:W-:Y:S06]  /*1bf0*/  BAR.SYNC.DEFER_BLOCKING 0x0 ;  /* 0x0000000000007b1d */ /* 0x000fec0000010000 */
[----:B------:R2:W-:Y:S01]  /*1c00*/  @UP0 UTMALDG.2D [UR4], [UR20] ;  /* 0x00000004140005b4 */ /* 0x0005e20008008000 */
[----:B------:R-:W-:Y:S01]  /*1c10*/  UISETP.NE.U32.AND UP0, UPT, UR13, URZ, UPT ;  /* 0x000000ff0d00728c */ /* 0x000fe2000bf05070 */
[----:B------:R3:W-:Y:S06]  /*1c20*/  MEMBAR.ALL.CTA ;  /* 0x0000000000007992 */ /* 0x0007ec0000008000 */
[----:B---3--:R-:W3:Y:S02]  /*1c30*/  FENCE.VIEW.ASYNC.S ;  /* 0x00000000000073c6 */ /* 0x008ee40000000000 */
[----:B---3--:R-:W-:Y:S06]  /*1c40*/  BAR.SYNC.DEFER_BLOCKING 0x0 ;  /* 0x0000000000007b1d */ /* 0x008fec0000010000 */
[----:B------:R2:W-:Y:S02]  /*1c50*/  UTMALDG.2D [UR28], [UR22] ;  /* 0x0000001c160075b4 */ /* 0x0005e40008008000 */
[----:B------:R-:W-:Y:S06]  /*1c60*/  BAR.SYNC.DEFER_BLOCKING 0x0 ;  /* 0x0000000000007b1d */ /* 0x000fec0000010000 */
[----:B------:R-:W3:Y:S02]  /*1c70*/  SYNCS.PHASECHK.TRANS64.TRYWAIT P0, [UR12+0x14000], RZ ;  /* 0x014000ffff0075a7 */ /* 0x000ee4000800110c */
[----:B--23--:R-:W-:Y:S05]  /*1c80*/  @!P0 BRA `(.L_x_60) ;  /* 0x00000010007c8947 */ /* 0x00cfea0003800000 */
.L_x_78:
[----:B------:R-:W-:Y:S05]  /*1c90*/  BRA.U UP0, `(.L_x_61) ;  /* 0x0000000100587547 */ /* 0x000fea000b800000 */
[----:B------:R-:W-:Y:S02]  /*1ca0*/  USHF.R.U32.HI UR6, URZ, 0x4, UR12 ;  /* 0x00000004ff067899 */ /* 0x000fe4000801160c */
[----:B------:R-:W-:Y:S02]  /*1cb0*/  USHF.R.U32.HI UR4, URZ, 0x4, UR4 ;  /* 0x00000004ff047899 */ /* 0x000fe40008011604 */
[----:B------:R-:W-:Y:S02]  /*1cc0*/  USGXT.U32 UR6, UR6, 0xe ;  /* 0x0000000e0606789a */ /* 0x000fe40008000000 */
[----:B------:R-:W-:Y:S01]  /*1cd0*/  USGXT.U32 UR4, UR4, 0xe ;  /* 0x0000000e0404789a */ /* 0x000fe20008000000 */
[----:B------:R-:W-:Y:S01]  /*1ce0*/  UMOV UR18, 0x1000080 ;  /* 0x0100008000127882 */ /* 0x000fe20000000000 */
[----:B------:R-:W-:Y:S01]  /*1cf0*/  UMOV UR19, 0x40004040 ;  /* 0x4000404000137882 */ /* 0x000fe20000000000 */
[----:B------:R-:W-:Y:S01]  /*1d00*/  UMOV UR7, URZ ;  /* 0x000000ff00077c82 */ /* 0x000fe20008000000 */
[----:B------:R-:W-:Y:S01]  /*1d10*/  UMOV UR8, 0xfffffffe ;  /* 0xfffffffe00087882 */ /* 0x000fe20000000000 */
[----:B------:R-:W-:Y:S01]  /*1d20*/  UMOV UR9, 0x7fffbfdf ;  /* 0x7fffbfdf00097882 */ /* 0x000fe20000000000 */
[----:B------:R-:W-:Y:S01]  /*1d30*/  UMOV UR5, URZ ;  /* 0x000000ff00057c82 */ /* 0x000fe20008000000 */
[----:B------:R-:W-:-:S02]  /*1d40*/  UIADD3.64 UR18, UPT, UPT, UR6, UR18, URZ ;  /* 0x0000001206127297 */ /* 0x000fc4000fffe0ff */
[----:B------:R-:W-:Y:S02]  /*1d50*/  ULOP3.LUT UR6, UR6, 0x1000000, URZ, 0xfc, !UPT ;  /* 0x0100000006067892 */ /* 0x000fe4000f8efcff */
[----:B------:R-:W-:Y:S01]  /*1d60*/  UIADD3.64 UR8, UPT, UPT, UR4, -UR8, URZ ;  /* 0x8000000804087297 */ /* 0x000fe2000fffe0ff */
[----:B------:R-:W-:Y:S01]  /*1d70*/  UMOV UR26, 0x0 ;  /* 0x00000000001a7882 */ /* 0x000fe20000000000 */
[----:B------:R-:W-:Y:S01]  /*1d80*/  UMOV UR27, 0x4410490 ;  /* 0x04410490001b7882 */ /* 0x000fe20000000000 */
[----:B------:R-:W-:Y:S01]  /*1d90*/  UMOV UR5, 0x80004020 ;  /* 0x8000402000057882 */ /* 0x000fe20000000000 */
[----:B------:R-:W-:Y:S01]  /*1da0*/  UMOV UR7, 0x40004040 ;  /* 0x4000404000077882 */ /* 0x000fe20000000000 */
[----:B------:R-:W-:Y:S01]  /*1db0*/  UMOV UR28, 0x0 ;  /* 0x00000000001c7882 */ /* 0x000fe20000000000 */
[----:B------:R-:W-:Y:S01]  /*1dc0*/  UMOV UR29, 0x4410490 ;  /* 0x04410490001d7882 */ /* 0x000fe20000000000 */
[----:B------:R2:W-:Y:S02]  /*1dd0*/  UTCHMMA gdesc[UR4], gdesc[UR6], tmem[UR24], tmem[UR26], idesc[UR27], !UPT ;  /* 0x00ff1a06040075ea */ /* 0x0005e4000f800018 */
[----:B------:R2:W-:Y:S01]  /*1de0*/  UTCHMMA gdesc[UR8], gdesc[UR18], tmem[UR24], tmem[UR28], idesc[UR29], UPT ;  /* 0x00ff1c12080075ea */ /* 0x0005e2000b800018 */
[----:B------:R-:W-:-:S02]  /*1df0*/  NOP ;  /* 0x0000000000007918 */ /* 0x000fc40000000000 */
.L_x_61:
[----:B------:R-:W-:Y:S01]  /*1e00*/  ELECT P0, URZ, PT ;  /* 0x0000000000ff782f */ /* 0x000fe20003800000 */
[----:B--2---:R-:W-:Y:S01]  /*1e10*/  UMOV UR4, UR10 ;  /* 0x0000000a00047c82 */ /* 0x004fe20008000000 */
[----:B------:R-:W-:Y:S02]  /*1e20*/  UMOV UR5, URZ ;  /* 0x000000ff00057c82 */ /* 0x000fe40008000000 */
[----:B------:R-:W-:-:S13]  /*1e30*/  ISETP.LT.U32.AND P0, PT, R10, 0x20, P0 ;  /* 0x000000200a00780c */ /* 0x000fda0000701070 */
[----:B------:R-:W-:Y:S01]  /*1e40*/  VOTEU.ANY UP0, P0 ;  /* 0x0000000000ff7886 */ /* 0x000fe20000000100 */
[----:B------:R-:W-:Y:S01]  /*1e50*/  VOTEU.ANY UP1, P0 ;  /* 0x0000000000ff7886 */ /* 0x000fe20000020100 */
[----:B------:R-:W-:-:S03]  /*1e60*/  ISETP.GE.U32.AND P0, PT, R13, 0x21, PT ;  /* 0x000000210d00780c */ /* 0x000fc60003f06070 */
[----:B------:R-:W-:Y:S02]  /*1e70*/  @UP0 UMOV UR4, UR4 ;  /* 0x0000000400040c82 */ /* 0x000fe40008000000 */
[----:B------:R2:W-:Y:S01]  /*1e80*/  @UP1 UTCBAR [UR4], URZ ;  /* 0x000000ff040013e9 */ /* 0x0005e200080000ff */
[----:B------:R-:W-:Y:S06]  /*1e90*/  BAR.SYNC.DEFER_BLOCKING 0x0 ;  /* 0x0000000000007b1d */ /* 0x000fec0000010000 */
[----:B------:R-:W3:Y:S02]  /*1ea0*/  SYNCS.PHASECHK.TRANS64.TRYWAIT P3, [UR12+0x14020], RZ ;  /* 0x014020ffff0075a7 */ /* 0x000ee4000806110c */
[----:B--23--:R-:W-:Y:S05]  /*1eb0*/  @!P3 BRA `(.L_x_62) ;  /* 0x0000000c00fcb947 */ /* 0x00cfea0003800000 */
.L_x_79:
[----:B------:R-:W-:Y:S01]  /*1ec0*/  IMAD.MOV.U32 R2, RZ, RZ, RZ ;  /* 0x000000ffff027224 */ /* 0x000fe200078e00ff */
[----:B------:R-:W-:Y:S06]  /*1ed0*/  @!P0 BRA `(.L_x_59) ;  /* 0x0000000400188947 */ /* 0x000fec0003800000 */
[----:B------:R-:W2:Y:S01]  /*1ee0*/  LDCU UR19, c[0x0][0x3a0] ;  /* 0x00007400ff1377ac */ /* 0x000ea20008000800 */
[----:B------:R-:W-:Y:S01]  /*1ef0*/  UMOV UR17, 0x1 ;  /* 0x0000000100117882 */ /* 0x000fe20000000000 */
[----:B------:R-:W-:-:S05]  /*1f00*/  UMOV UR10, 0x20 ;  /* 0x00000020000a7882 */ /* 0x000fca0000000000 */
.L_x_66:
[----:B------:R-:W-:Y:S01]  /*1f10*/  BAR.SYNC.DEFER_BLOCKING 0x0 ;  /* 0x0000000000007b1d */ /* 0x000fe20000010000 */
[----:B------:R-:W-:Y:S01]  /*1f20*/  ULEA UR18, UR17, UR12, 0x3 ;  /* 0x0000000c11127291 */ /* 0x000fe2000f8e18ff */
[----:B------:R-:W-:Y:S01]  /*1f30*/  @!P2 IMAD.MOV.U32 R3, RZ, RZ, 0x5000 ;  /* 0x00005000ff03a424 */ /* 0x000fe200078e00ff */
[----:B------:R-:W-:Y:S01]  /*1f40*/  ELECT P0, URZ, PT ;  /* 0x0000000000ff782f */ /* 0x000fe20003800000 */
[----:B------:R-:W-:-:S03]  /*1f50*/  ULEA UR8, UR17, UR12, 0xc ;  /* 0x0000000c11087291 */ /* 0x000fc6000f8e60ff */
[----:B------:R-:W-:Y:S01]  /*1f60*/  ISETP.LT.U32.AND P0, PT, R10, 0x20, P0 ;  /* 0x000000200a00780c */ /* 0x000fe20000701070 */
[----:B------:R-:W-:Y:S02]  /*1f70*/  UIADD3 UR9, UPT, UPT, UR18, 0x14000, URZ ;  /* 0x0001400012097890 */ /* 0x000fe4000fffe0ff */
[----:B------:R-:W-:Y:S02]  /*1f80*/  UIADD3 UR8, UPT, UPT, UR8, 0x10000, URZ ;  /* 0x0001000008087890 */ /* 0x000fe4000fffe0ff */
[----:B------:R-:W-:Y:S02]  /*1f90*/  ULEA UR4, UR17, UR12, 0xe ;  /* 0x0000000c11047291 */ /* 0x000fe4000f8e70ff */
[----:B------:R-:W-:Y:S01]  /*1fa0*/  ULOP3.LUT UR5, UR13, 0x3, URZ, 0xc0, !UPT ;  /* 0x000000030d057892 */ /* 0x000fe2000f8ec0ff */
[----:B------:R-:W-:Y:S01]  /*1fb0*/  UMOV UR31, UR10 ;  /* 0x0000000a001f7c82 */ /* 0x000fe20008000000 */
[----:B------:R-:W-:Y:S02]  /*1fc0*/  UMOV UR29, UR9 ;  /* 0x00000009001d7c82 */ /* 0x000fe40008000000 */
[----:B------:R-:W-:-:S02]  /*1fd0*/  ULEA UR28, UR5, UR4, 0xc ;  /* 0x00000004051c7291 */ /* 0x000fc4000f8e60ff */
[----:B------:R-:W-:Y:S01]  /*1fe0*/  VOTEU.ANY UP0, P0 ;  /* 0x0000000000ff7886 */ /* 0x000fe20000000100 */
[----:B------:R-:W-:Y:S01]  /*1ff0*/  ULEA UR30, UR5, UR16, 0x6 ;  /* 0x00000010051e7291 */ /* 0x000fe2000f8e30ff */
[----:B------:R3:W-:Y:S01]  /*2000*/  @!P2 SYNCS.ARRIVE.TRANS64 RZ, [UR18+0x14000], R3 ;  /* 0x01400003ffffa9a7 */ /* 0x0007e20008000012 */
[----:B------:R-:W-:Y:S01]  /*2010*/  BAR.SYNC.DEFER_BLOCKING 0x0 ;  /* 0x0000000000007b1d */ /* 0x000fe20000010000 */
[----:B---3--:R-:W-:-:S05]  /*2020*/  IMAD.U32 R3, R2, -0x80000000, RZ ;  /* 0x8000000002037824 */ /* 0x008fca00078e00ff */
[----:B------:R3:W-:Y:S01]  /*2030*/  @UP0 UTMALDG.2D [UR8], [UR20] ;  /* 0x00000008140005b4 */ /* 0x0007e20008008000 */
[----:B------:R-:W-:Y:S01]  /*2040*/  UISETP.NE.U32.AND UP0, UPT, UR13, URZ, UPT ;  /* 0x000000ff0d00728c */ /* 0x000fe2000bf05070 */
[----:B------:R5:W-:Y:S06]  /*2050*/  MEMBAR.ALL.CTA ;  /* 0x0000000000007992 */ /* 0x000bec0000008000 */
[----:B-----5:R-:W5:Y:S02]  /*2060*/  FENCE.VIEW.ASYNC.S ;  /* 0x00000000000073c6 */ /* 0x020f640000000000 */
[----:B-----5:R-:W-:Y:S06]  /*2070*/  BAR.SYNC.DEFER_BLOCKING 0x0 ;  /* 0x0000000000007b1d */ /* 0x020fec0000010000 */
[----:B------:R3:W-:Y:S02]  /*2080*/  UTMALDG.2D [UR28], [UR22] ;  /* 0x0000001c160075b4 */ /* 0x0007e40008008000 */
[----:B------:R-:W-:Y:S06]  /*2090*/  BAR.SYNC.DEFER_BLOCKING 0x0 ;  /* 0x0000000000007b1d */ /* 0x000fec0000010000 */
[----:B------:R-:W5:Y:S02]  /*20a0*/  SYNCS.PHASECHK.TRANS64.TRYWAIT P0, [UR18+0x14000], R3 ;  /* 0x01400003ff0075a7 */ /* 0x000f640008001112 */
[----:B---3-5:R-:W-:Y:S05]  /*20b0*/  @!P0 BRA `(.L_x_63) ;  /* 0x0000000c00888947 */ /* 0x028fea0003800000 */
.L_x_80:
[----:B------:R-:W-:Y:S05]  /*20c0*/  BRA.U UP0, `(.L_x_64) ;  /* 0x0000000100507547 */ /* 0x000fea000b800000 */
[----:B------:R-:W-:Y:S02]  /*20d0*/  USHF.R.U32.HI UR6, URZ, 0x4, UR8 ;  /* 0x00000004ff067899 */ /* 0x000fe40008011608 */
[----:B------:R-:W-:Y:S02]  /*20e0*/  USHF.R.U32.HI UR8, URZ, 0x4, UR4 ;  /* 0x00000004ff087899 */ /* 0x000fe40008011604 */
[----:B------:R-:W-:Y:S02]  /*20f0*/  USGXT.U32 UR6, UR6, 0xe ;  /* 0x0000000e0606789a */ /* 0x000fe40008000000 */
[----:B------:R-:W-:Y:S02]  /*2100*/  USGXT.U32 UR8, UR8, 0xe ;  /* 0x0000000e0808789a */ /* 0x000fe40008000000 */
[----:B------:R-:W-:Y:S02]  /*2110*/  UIADD3 UR26, UP0, UPT, UR6, 0x2, URZ ;  /* 0x00000002061a7890 */ /* 0x000fe4000ff1e0ff */
[----:B------:R-:W-:Y:S01]  /*2120*/  UIADD3 UR28, UP1, UPT, UR8, 0x1000080, URZ ;  /* 0x01000080081c7890 */ /* 0x000fe2000ff3e0ff */
[----:B------:R-:W-:Y:S01]  /*2130*/  UMOV UR4, URZ ;  /* 0x000000ff00047c82 */ /* 0x000fe20008000000 */
[----:B------:R-:W-:Y:S01]  /*2140*/  UMOV UR5, URZ ;  /* 0x000000ff00057c82 */ /* 0x000fe20008000000 */
[----:B------:R-:W-:-:S02]  /*2150*/  ULOP3.LUT UR8, UR8, 0x1000000, URZ, 0xfc, !UPT ;  /* 0x0100000008087892 */ /* 0x000fc4000f8efcff */
[----:B------:R-:W-:Y:S02]  /*2160*/  UIADD3.X UR27, UPT, UPT, UR4, -0x7fffbfe0, URZ, UP0, !UPT ;  /* 0x80004020041b7890 */ /* 0x000fe400087fe4ff */
[----:B------:R-:W-:Y:S01]  /*2170*/  UIADD3.X UR29, UPT, UPT, UR5, 0x40004040, URZ, UP1, !UPT ;  /* 0x40004040051d7890 */ /* 0x000fe20008ffe4ff */
[----:B------:R-:W-:Y:S01]  /*2180*/  UMOV UR30, 0x0 ;  /* 0x00000000001e7882 */ /* 0x000fe20000000000 */
[----:B------:R-:W-:Y:S01]  /*2190*/  UMOV UR31, 0x4410490 ;  /* 0x04410490001f7882 */ /* 0x000fe20000000000 */
[----:B------:R-:W-:Y:S01]  /*21a0*/  UMOV UR7, 0x80004020 ;  /* 0x8000402000077882 */ /* 0x000fe20000000000 */
[----:B------:R-:W-:Y:S01]  /*21b0*/  UMOV UR9, 0x40004040 ;  /* 0x4000404000097882 */ /* 0x000fe20000000000 */
[----:B------:R-:W-:Y:S01]  /*21c0*/  UMOV UR4, 0x0 ;  /* 0x0000000000047882 */ /* 0x000fe20000000000 */
[----:B------:R-:W-:Y:S01]  /*21d0*/  UMOV UR5, 0x4410490 ;  /* 0x0441049000057882 */ /* 0x000fe20000000000 */
[----:B------:R3:W-:Y:S02]  /*21e0*/  UTCHMMA gdesc[UR6], gdesc[UR8], tmem[UR24], tmem[UR30], idesc[UR31], UPT ;  /* 0x00ff1e08060075ea */ /* 0x0007e4000b800018 */
[----:B------:R3:W-:Y:S01]  /*21f0*/  UTCHMMA gdesc[UR26], gdesc[UR28], tmem[UR24], tmem[UR4], idesc[UR5], UPT ;  /* 0x00ff041c1a0075ea */ /* 0x0007e2000b800018 */
[----:B------:R-:W-:-:S02]  /*2200*/  NOP ;  /* 0x0000000000007918 */ /* 0x000fc40000000000 */
.L_x_64:
[----:B------:R-:W-:Y:S01]  /*2210*/  ELECT P0, URZ, PT ;  /* 0x0000000000ff782f */ /* 0x000fe20003800000 */
[----:B---3--:R-:W-:-:S03]  /*2220*/  UIADD3 UR4, UPT, UPT, UR18, 0x14020, URZ ;  /* 0x0001402012047890 */ /* 0x008fc6000fffe0ff */
[----:B------:R-:W-:Y:S01]  /*2230*/  ISETP.LT.U32.AND P0, PT, R10, 0x20, P0 ;  /* 0x000000200a00780c */ /* 0x000fe20000701070 */
[----:B------:R-:W-:-:S12]  /*2240*/  UMOV UR5, URZ ;  /* 0x000000ff00057c82 */ /* 0x000fd80008000000 */
[----:B------:R-:W-:Y:S01]  /*2250*/  VOTEU.ANY UP0, P0 ;  /* 0x0000000000ff7886 */ /* 0x000fe20000000100 */
[----:B------:R-:W-:-:S04]  /*2260*/  VOTEU.ANY UP1, P0 ;  /* 0x0000000000ff7886 */ /* 0x000fc80000020100 */
[----:B------:R-:W-:Y:S02]  /*2270*/  @UP0 UMOV UR4, UR4 ;  /* 0x0000000400040c82 */ /* 0x000fe40008000000 */
[----:B------:R3:W-:Y:S01]  /*2280*/  @UP1 UTCBAR [UR4], URZ ;  /* 0x000000ff040013e9 */ /* 0x0007e200080000ff */
[----:B------:R-:W-:Y:S06]  /*2290*/  BAR.SYNC.DEFER_BLOCKING 0x0 ;  /* 0x0000000000007b1d */ /* 0x000fec0000010000 */
[----:B------:R-:W5:Y:S02]  /*22a0*/  SYNCS.PHASECHK.TRANS64.TRYWAIT P0, [UR18+0x14020], R3 ;  /* 0x01402003ff0075a7 */ /* 0x000f640008001112 */
[----:B---3-5:R-:W-:Y:S05]  /*22b0*/  @!P0 BRA `(.L_x_65) ;  /* 0x0000000c00148947 */ /* 0x028fea0003800000 */
.L_x_81:
[----:B------:R-:W-:Y:S02]  /*22c0*/  UIADD3 UR17, UPT, UPT, UR17, 0x1, URZ ;  /* 0x0000000111117890 */ /* 0x000fe4000fffe0ff */
[----:B------:R-:W-:Y:S02]  /*22d0*/  UIADD3 UR10, UPT, UPT, UR10, 0x20, URZ ;  /* 0x000000200a0a7890 */ /* 0x000fe4000fffe0ff */
[----:B------:R-:W-:-:S04]  /*22e0*/  UISETP.NE.U32.AND UP0, UPT, UR17, 0x4, UPT ;  /* 0x000000041100788c */ /* 0x000fc8000bf05070 */
[----:B------:R-:W-:Y:S02]  /*22f0*/  USEL UR17, UR17, URZ, UP0 ;  /* 0x000000ff11117287 */ /* 0x000fe40008000000 */
[----:B------:R-:W-:Y:S02]  /*2300*/  USEL UR4, URZ, 0x1, UP0 ;  /* 0x00000001ff047887 */ /* 0x000fe40008000000 */
[----:B--2---:R-:W-:-:S04]  /*2310*/  UISETP.GE.AND UP0, UPT, UR10, UR19, UPT ;  /* 0x000000130a00728c */ /* 0x004fc8000bf06270 */
[----:B------:R-:W-:-:S05]  /*2320*/  LOP3.LUT R2, R2, UR4, RZ, 0x3c, !PT ;  /* 0x0000000402027c12 */ /* 0x000fca000f8e3cff */
[----:B------:R-:W-:Y:S05]  /*2330*/  BRA.U !UP0, `(.L_x_66) ;  /* 0xfffffff908f47547 */ /* 0x000fea000b83ffff */
.L_x_59:
[----:B---3-5:R-:W-:Y:S06]  /*2340*/  BAR.SYNC.DEFER_BLOCKING 0x0 ;  /* 0x0000000000007b1d */ /* 0x028fec0000010000 */
[----:B------:R-:W-:Y:S04]  /*2350*/  BSSY.RECONVERGENT B4, `(.L_x_67) ;  /* 0x0000004000047945 */ /* 0x000fe80003800200 */
[----:B------:R-:W-:Y:S05]  /*2360*/  @P2 BRA `(.L_x_68) ;  /* 0x0000000000082947 */ /* 0x000fea0003800000 */
[----:B------:R-:W2:Y:S02]  /*2370*/  SYNCS.CCTL.IV [UR12+0x14000] ;  /* 0x01400000ff0079b1 */ /* 0x000ea4000800000c */
[----:B--2---:R-:W2:Y:S02]  /*2380*/  SYNCS.CCTL.IV [UR12+0x14020] ;  /* 0x01402000ff0079b1 */ /* 0x004ea4000800000c */
.L_x_68:
[----:B------:R-:W-:Y:S05]  /*2390*/  BSYNC.RECONVERGENT B4 ;  /* 0x0000000000047941 */ /* 0x000fea0003800200 */
.L_x_67:
[----:B--2---:R-:W-:Y:S06]  /*23a0*/  BAR.SYNC.DEFER_BLOCKING 0x0 ;  /* 0x0000000000007b1d */ /* 0x004fec0000010000 */
[----:B------:R-:W-:Y:S04]  /*23b0*/  BSSY.RECONVERGENT B4, `(.L_x_69) ;  /* 0x0000004000047945 */ /* 0x000fe80003800200 */
[----:B------:R-:W-:Y:S05]  /*23c0*/  @P2 BRA `(.L_x_70) ;  /* 0x0000000000082947 */ /* 0x000fea0003800000 */
[----:B------:R-:W2:Y:S02]  /*23d0*/  SYNCS.CCTL.IV [UR12+0x14008] ;  /* 0x01400800ff0079b1 */ /* 0x000ea4000800000c */
[----:B--2---:R-:W2:Y:S02]  /*23e0*/  SYNCS.CCTL.IV [UR12+0x14028] ;  /* 0x01402800ff0079b1 */ /* 0x004ea4000800000c */
.L_x_70:
[----:B------:R-:W-:Y:S05]  /*23f0*/  BSYNC.RECONVERGENT B4 ;  /* 0x0000000000047941 */ /* 0x000fea0003800200 */
.L_x_69:
[----:B--2---:R-:W-:Y:S06]  /*2400*/  BAR.SYNC.DEFER_BLOCKING 0x0 ;  /* 0x0000000000007b1d */ /* 0x004fec0000010000 */
[----:B------:R-:W-:Y:S04]  /*2410*/  BSSY.RECONVERGENT B4, `(.L_x_71) ;  /* 0x0000004000047945 */ /* 0x000fe80003800200 */
[----:B------:R-:W-:Y:S05]  /*2420*/  @P2 BRA `(.L_x_72) ;  /* 0x0000000000082947 */ /* 0x000fea0003800000 */
[----:B------:R-:W2:Y:S02]  /*2430*/  SYNCS.CCTL.IV [UR12+0x14010] ;  /* 0x01401000ff0079b1 */ /* 0x000ea4000800000c */
[----:B--2---:R-:W2:Y:S02]  /*2440*/  SYNCS.CCTL.IV [UR12+0x14030] ;  /* 0x01403000ff0079b1 */ /* 0x004ea4000800000c */
.L_x_72:
[----:B------:R-:W-:Y:S05]  /*2450*/  BSYNC.RECONVERGENT B4 ;  /* 0x0000000000047941 */ /* 0x000fea0003800200 */
.L_x_71:
[----:B--2---:R-:W-:Y:S06]  /*2460*/  BAR.SYNC.DEFER_BLOCKING 0x0 ;  /* 0x0000000000007b1d */ /* 0x004fec0000010000 */
[----:B------:R-:W-:Y:S04]  /*2470*/  BSSY.RECONVERGENT B4, `(.L_x_73) ;  /* 0x0000004000047945 */ /* 0x000fe80003800200 */
[----:B------:R-:W-:Y:S05]  /*2480*/  @P2 BRA `(.L_x_74) ;  /* 0x0000000000082947 */ /* 0x000fea0003800000 */
[----:B------:R-:W2:Y:S02]  /*2490*/  SYNCS.CCTL.IV [UR12+0x14018] ;  /* 0x01401800ff0079b1 */ /* 0x000ea4000800000c */
[----:B--2---:R-:W2:Y:S02]  /*24a0*/  SYNCS.CCTL.IV [UR12+0x14038] ;  /* 0x01403800ff0079b1 */ /* 0x004ea4000800000c */
.L_x_74:
[----:B------:R-:W-:Y:S05]  /*24b0*/  BSYNC.RECONVERGENT B4 ;  /* 0x0000000000047941 */ /* 0x000fea0003800200 */
.L_x_73:
[----:B------:R-:W-:Y:S01]  /*24c0*/  ULOP3.LUT UR13, UR13, 0x3, URZ, 0xc0, !UPT ;  /* 0x000000030d0d7892 */ /* 0x000fe2000f8ec0ff */
[C---:B------:R-:W-:Y:S01]  /*24d0*/  IMAD.SHL.U32 R2, R0.reuse, 0x10, RZ ;  /* 0x0000001000027824 */ /* 0x040fe200078e00ff */
[----:B------:R-:W-:Y:S01]  /*24e0*/  UMOV UR6, UR11 ;  /* 0x0000000b00067c82 */ /* 0x000fe20008000000 */
[C---:B------:R-:W-:Y:S01]  /*24f0*/  IMAD.SHL.U32 R132, R0.reuse, 0x40, RZ ;  /* 0x0000004000847824 */ /* 0x040fe200078e00ff */
[----:B------:R-:W-:Y:S01]  /*2500*/  ULEA UR4, UR13, UR24, 0x15 ;  /* 0x000000180d047291 */ /* 0x000fe2000f8ea8ff */
[----:B------:R-:W-:Y:S01]  /*2510*/  IMAD.SHL.U32 R3, R0, 0x80, RZ ;  /* 0x0000008000037824 */ /* 0x000fe200078e00ff */
[----:B------:R-:W-:Y:S01]  /*2520*/  LOP3.LUT R2, R2, 0x70, RZ, 0xc0, !PT ;  /* 0x0000007002027812 */ /* 0x000fe200078ec0ff */
[----:B------:R-:W-:Y:S01]  /*2530*/  IMAD.SHL.U32 R0, R0, 0x400, RZ ;  /* 0x0000040000007824 */ /* 0x000fe200078e00ff */
[----:B------:R-:W-:Y:S01]  /*2540*/  LOP3.LUT R133, R132, 0x1800, RZ, 0xc0, !PT ;  /* 0x0000180084857812 */ /* 0x000fe200078ec0ff */
[----:B------:R-:W-:Y:S01]  /*2550*/  ULEA UR5, UR13, UR16, 0x6 ;  /* 0x000000100d057291 */ /* 0x000fe2000f8e30ff */
[----:B------:R-:W-:-:S02]  /*2560*/  LOP3.LUT R2, R2, 0x780, R3, 0xf8, !PT ;  /* 0x0000078002027812 */ /* 0x000fc400078ef803 */
[----:B------:R-:W-:Y:S02]  /*2570*/  ELECT P0, URZ, PT ;  /* 0x0000000000ff782f */ /* 0x000fe40003800000 */
[----:B------:R-:W-:Y:S01]  /*2580*/  LOP3.LUT R133, R133, 0x4000, R0, 0xf8, !PT ;  /* 0x0000400085857812 */ /* 0x000fe200078ef800 */
[----:B----4-:R-:W-:Y:S01]  /*2590*/  LDTM.16dp32bit_t0_t15.x128 R4, tmem[UR4] ;  /* 0x00000004000479ee */ /* 0x010fe20008b80000 */
[----:B------:R-:W3:Y:S01]  /*25a0*/  LDTM.16dp32bit_t16_t31.x128 R4, tmem[UR4+0x80] ;  /* 0x00008004000479ee */ /* 0x000ee20008ba0000 */
[----:B------:R-:W-:Y:S01]  /*25b0*/  NOP ;  /* 0x0000000000007918 */ /* 0x000fe20000000000 */
[----:B------:R-:W-:Y:S01]  /*25c0*/  ULEA UR4, UR13, UR12, 0xd ;  /* 0x0000000c0d047291 */ /* 0x000fe2000f8e68ff */
[----:B------:R-:W-:-:S04]  /*25d0*/  LOP3.LUT R0, R133, R2, RZ, 0xfc, !PT ;  /* 0x0000000285007212 */ /* 0x000fc800078efcff */
[C---:B------:R-:W-:Y:S02]  /*25e0*/  LOP3.LUT R2, R0.reuse, 0x10, RZ, 0x3c, !PT ;  /* 0x0000001000027812 */ /* 0x040fe400078e3cff */
[----:B------:R-:W-:Y:S02]  /*25f0*/  LOP3.LUT R3, R0, 0x20, RZ, 0x3c, !PT ;  /* 0x0000002000037812 */ /* 0x000fe400078e3cff */
[----:B---3--:R-:W-:Y:S02]  /*2600*/  F2FP.BF16.F32.PACK_AB R4, R5, R4 ;  /* 0x000000040504723e */ /* 0x008fe400000010ff */
[----:B------:R-:W-:Y:S02]  /*2610*/  F2FP.BF16.F32.PACK_AB R68, R69, R68 ;  /* 0x000000444544723e */ /* 0x000fe400000010ff */
[----:B------:R-:W-:Y:S02]  /*2620*/  F2FP.BF16.F32.PACK_AB R5, R7, R6 ;  /* 0x000000060705723e */ /* 0x000fe400000010ff */
[----:B------:R-:W-:-:S02]  /*2630*/  F2FP.BF16.F32.PACK_AB R12, R13, R12 ;  /* 0x0000000c0d0c723e */ /* 0x000fc400000010ff */
[----:B------:R-:W-:Y:S02]  /*2640*/  F2FP.BF16.F32.PACK_AB R69, R71, R70 ;  /* 0x000000464745723e */ /* 0x000fe400000010ff */
[----:B------:R-:W-:Y:S02]  /*2650*/  F2FP.BF16.F32.PACK_AB R76, R77, R76 ;  /* 0x0000004c4d4c723e */ /* 0x000fe400000010ff */
[----:B------:R-:W-:Y:S02]  /*2660*/  F2FP.BF16.F32.PACK_AB R6, R9, R8 ;  /* 0x000000080906723e */ /* 0x000fe400000010ff */
[----:B------:R-:W-:Y:S02]  /*2670*/  F2FP.BF16.F32.PACK_AB R7, R11, R10 ;  /* 0x0000000a0b07723e */ /* 0x000fe400000010ff */
[----:B------:R-:W-:Y:S02]  /*2680*/  F2FP.BF16.F32.PACK_AB R13, R15, R14 ;  /* 0x0000000e0f0d723e */ /* 0x000fe400000010ff */
[----:B------:R-:W-:Y:S01]  /*2690*/  F2FP.BF16.F32.PACK_AB R70, R73, R72 ;  /* 0x000000484946723e */ /* 0x000fe200000010ff */
[----:B--2---:R-:W-:Y:S01]  /*26a0*/  STS.128 [R0+UR12], R4 ;  /* 0x0000000400007988 */ /* 0x004fe20008000c0c */
[----:B------:R-:W-:-:S02]  /*26b0*/  F2FP.BF16.F32.PACK_AB R71, R75, R74 ;  /* 0x0000004a4b47723e */ /* 0x000fc400000010ff */
[----:B------:R-:W-:Y:S02]  /*26c0*/  F2FP.BF16.F32.PACK_AB R77, R79, R78 ;  /* 0x0000004e4f4d723e */ /* 0x000fe400000010ff */
[----:B------:R-:W-:Y:S01]  /*26d0*/  F2FP.BF16.F32.PACK_AB R14, R17, R16 ;  /* 0x00000010110e723e */ /* 0x000fe200000010ff */
[----:B------:R-:W-:Y:S01]  /*26e0*/  STS.128 [R0+UR12+0x2000], R68 ;  /* 0x0020004400007988 */ /* 0x000fe20008000c0c */
[----:B------:R-:W-:Y:S02]  /*26f0*/  F2FP.BF16.F32.PACK_AB R15, R19, R18 ;  /* 0x00000012130f723e */ /* 0x000fe400000010ff */
[----:B------:R-:W-:Y:S02]  /*2700*/  F2FP.BF16.F32.PACK_AB R20, R21, R20 ;  /* 0x000000141514723e */ /* 0x000fe400000010ff */
[----:B------:R-:W-:Y:S01]  /*2710*/  F2FP.BF16.F32.PACK_AB R78, R81, R80 ;  /* 0x00000050514e723e */ /* 0x000fe200000010ff */
[----:B------:R-:W-:Y:S01]  /*2720*/  STS.128 [R2+UR12], R12 ;  /* 0x0000000c02007988 */ /* 0x000fe20008000c0c */
[----:B------:R-:W-:-:S02]  /*2730*/  F2FP.BF16.F32.PACK_AB R79, R83, R82 ;  /* 0x00000052534f723e */ /* 0x000fc400000010ff */
[----:B------:R-:W-:Y:S02]  /*2740*/  F2FP.BF16.F32.PACK_AB R84, R85, R84 ;  /* 0x000000545554723e */ /* 0x000fe400000010ff */
[----:B------:R-:W-:Y:S01]  /*2750*/  F2FP.BF16.F32.PACK_AB R21, R23, R22 ;  /* 0x000000161715723e */ /* 0x000fe200000010ff */
[----:B------:R2:W-:Y:S01]  /*2760*/  STS.128 [R2+UR12+0x2000], R76 ;  /* 0x0020004c02007988 */ /* 0x0005e20008000c0c */
[----:B------:R-:W-:Y:S02]  /*2770*/  F2FP.BF16.F32.PACK_AB R28, R29, R28 ;  /* 0x0000001c1d1c723e */ /* 0x000fe400000010ff */
[----:B------:R-:W-:Y:S02]  /*2780*/  F2FP.BF16.F32.PACK_AB R85, R87, R86 ;  /* 0x000000565755723e */ /* 0x000fe400000010ff */
[----:B------:R-:W-:Y:S02]  /*2790*/  F2FP.BF16.F32.PACK_AB R92, R93, R92 ;  /* 0x0000005c5d5c723e */ /* 0x000fe400000010ff */
[----:B------:R-:W-:-:S02]  /*27a0*/  F2FP.BF16.F32.PACK_AB R22, R25, R24 ;  /* 0x000000181916723e */ /* 0x000fc400000010ff */
[----:B------:R-:W-:Y:S02]  /*27b0*/  F2FP.BF16.F32.PACK_AB R23, R27, R26 ;  /* 0x0000001a1b17723e */ /* 0x000fe400000010ff */
[----:B------:R-:W-:Y:S02]  /*27c0*/  F2FP.BF16.F32.PACK_AB R29, R31, R30 ;  /* 0x0000001e1f1d723e */ /* 0x000fe400000010ff */
[----:B------:R-:W-:Y:S01]  /*27d0*/  F2FP.BF16.F32.PACK_AB R36, R37, R36 ;  /* 0x000000242524723e */ /* 0x000fe200000010ff */
[----:B------:R3:W-:Y:S01]  /*27e0*/  STS.128 [R3+UR12], R20 ;  /* 0x0000001403007988 */ /* 0x0007e20008000c0c */
[----:B------:R-:W-:Y:S02]  /*27f0*/  F2FP.BF16.F32.PACK_AB R86, R89, R88 ;  /* 0x000000585956723e */ /* 0x000fe400000010ff */
[----:B------:R-:W-:Y:S02]  /*2800*/  F2FP.BF16.F32.PACK_AB R87, R91, R90 ;  /* 0x0000005a5b57723e */ /* 0x000fe400000010ff */
[----:B------:R-:W-:-:S02]  /*2810*/  F2FP.BF16.F32.PACK_AB R93, R95, R94 ;  /* 0x0000005e5f5d723e */ /* 0x000fc400000010ff */
[----:B------:R-:W-:Y:S01]  /*2820*/  F2FP.BF16.F32.PACK_AB R100, R101, R100 ;  /* 0x000000646564723e */ /* 0x000fe200000010ff */
[----:B------:R3:W-:Y:S01]  /*2830*/  STS.128 [R3+UR12+0x2000], R84 ;  /* 0x0020005403007988 */ /* 0x0007e20008000c0c */
[----:B------:R-:W-:Y:S02]  /*2840*/  F2FP.BF16.F32.PACK_AB R30, R33, R32 ;  /* 0x00000020211e723e */ /* 0x000fe400000010ff */
[----:B------:R-:W-:Y:S02]  /*2850*/  F2FP.BF16.F32.PACK_AB R31, R35, R34 ;  /* 0x00000022231f723e */ /* 0x000fe400000010ff */
[----:B------:R-:W-:Y:S02]  /*2860*/  F2FP.BF16.F32.PACK_AB R37, R39, R38 ;  /* 0x000000262725723e */ /* 0x000fe400000010ff */
[----:B------:R-:W-:Y:S02]  /*2870*/  F2FP.BF16.F32.PACK_AB R44, R45, R44 ;  /* 0x0000002c2d2c723e */ /* 0x000fe400000010ff */
[----:B------:R-:W-:-:S02]  /*2880*/  F2FP.BF16.F32.PACK_AB R94, R97, R96 ;  /* 0x00000060615e723e */ /* 0x000fc400000010ff */
[----:B------:R-:W-:Y:S02]  /*2890*/  F2FP.BF16.F32.PACK_AB R95, R99, R98 ;  /* 0x00000062635f723e */ /* 0x000fe400000010ff */
[----:B------:R-:W-:Y:S02]  /*28a0*/  F2FP.BF16.F32.PACK_AB R101, R103, R102 ;  /* 0x000000666765723e */ /* 0x000fe400000010ff */
[----:B------:R-:W-:Y:S02]  /*28b0*/  F2FP.BF16.F32.PACK_AB R108, R109, R108 ;  /* 0x0000006c6d6c723e */ /* 0x000fe400000010ff */
[----:B------:R-:W-:Y:S02]  /*28c0*/  LOP3.LUT R8, R0, 0x30, RZ, 0x3c, !PT ;  /* 0x0000003000087812 */ /* 0x000fe400078e3cff */
[----:B------:R-:W-:Y:S02]  /*28d0*/  F2FP.BF16.F32.PACK_AB R38, R41, R40 ;  /* 0x000000282926723e */ /* 0x000fe400000010ff */
[----:B------:R-:W-:Y:S01]  /*28e0*/  F2FP.BF16.F32.PACK_AB R39, R43, R42 ;  /* 0x0000002a2b27723e */ /* 0x000fe200000010ff */
[----:B------:R3:W-:Y:S01]  /*28f0*/  STS.128 [R8+UR12], R28 ;  /* 0x0000001c08007988 */ /* 0x0007e20008000c0c */
[----:B------:R-:W-:-:S02]  /*2900*/  F2FP.BF16.F32.PACK_AB R45, R47, R46 ;  /* 0x0000002e2f2d723e */ /* 0x000fc400000010ff */
[----:B------:R-:W-:Y:S01]  /*2910*/  F2FP.BF16.F32.PACK_AB R52, R53, R52 ;  /* 0x000000343534723e */ /* 0x000fe200000010ff */
[----:B------:R3:W-:Y:S01]  /*2920*/  STS.128 [R8+UR12+0x2000], R92 ;  /* 0x0020005c08007988 */ /* 0x0007e20008000c0c */
[----:B------:R-:W-:Y:S02]  /*2930*/  F2FP.BF16.F32.PACK_AB R102, R105, R104 ;  /* 0x000000686966723e */ /* 0x000fe400000010ff */
[----:B------:R-:W-:Y:S02]  /*2940*/  F2FP.BF16.F32.PACK_AB R103, R107, R106 ;  /* 0x0000006a6b67723e */ /* 0x000fe400000010ff */
[----:B------:R-:W-:Y:S02]  /*2950*/  F2FP.BF16.F32.PACK_AB R109, R111, R110 ;  /* 0x0000006e6f6d723e */ /* 0x000fe400000010ff */
[----:B------:R-:W-:Y:S02]  /*2960*/  F2FP.BF16.F32.PACK_AB R116, R117, R116 ;  /* 0x000000747574723e */ /* 0x000fe400000010ff */
[----:B------:R-:W-:-:S02]  /*2970*/  LOP3.LUT R9, R0, 0x40, RZ, 0x3c, !PT ;  /* 0x0000004000097812 */ /* 0x000fc400078e3cff */
[----:B------:R-:W-:Y:S02]  /*2980*/  F2FP.BF16.F32.PACK_AB R46, R49, R48 ;  /* 0x00000030312e723e */ /* 0x000fe400000010ff */
[----:B------:R-:W-:Y:S01]  /*2990*/  F2FP.BF16.F32.PACK_AB R47, R51, R50 ;  /* 0x00000032332f723e */ /* 0x000fe200000010ff */
[----:B------:R3:W-:Y:S01]  /*29a0*/  STS.128 [R9+UR12], R36 ;  /* 0x0000002409007988 */ /* 0x0007e20008000c0c */
[----:B------:R-:W-:Y:S02]  /*29b0*/  F2FP.BF16.F32.PACK_AB R53, R55, R54 ;  /* 0x000000363735723e */ /* 0x000fe400000010ff */
[----:B------:R-:W-:Y:S01]  /*29c0*/  F2FP.BF16.F32.PACK_AB R60, R61, R60 ;  /* 0x0000003c3d3c723e */ /* 0x000fe200000010ff */
[----:B------:R3:W-:Y:S01]  /*29d0*/  STS.128 [R9+UR12+0x2000], R100 ;  /* 0x0020006409007988 */ /* 0x0007e20008000c0c */
[----:B------:R-:W-:Y:S02]  /*29e0*/  F2FP.BF16.F32.PACK_AB R110, R113, R112 ;  /* 0x00000070716e723e */ /* 0x000fe400000010ff */
[----:B------:R-:W-:-:S02]  /*29f0*/  F2FP.BF16.F32.PACK_AB R111, R115, R114 ;  /* 0x00000072736f723e */ /* 0x000fc400000010ff */
        /* <DEDUP_REMOVED lines=11> */
[----:B--2---:R-:W-:Y:S02]  /*2ab0*/  LOP3.LUT R2, R0, 0x60, RZ, 0x3c, !PT ;  /* 0x0000006000027812 */ /* 0x004fe400078e3cff */
[----:B------:R-:W-:Y:S02]  /*2ac0*/  F2FP.BF16.F32.PACK_AB R62, R65, R64 ;  /* 0x00000040413e723e */ /* 0x000fe400000010ff */
[----:B------:R-:W-:Y:S01]  /*2ad0*/  F2FP.BF16.F32.PACK_AB R63, R67, R66 ;  /* 0x00000042433f723e */ /* 0x000fe200000010ff */
[----:B------:R3:W-:Y:S01]  /*2ae0*/  STS.128 [R2+UR12], R52 ;  /* 0x0000003402007988 */ /* 0x0007e20008000c0c */
[----:B------:R-:W-:-:S02]  /*2af0*/  F2FP.BF16.F32.PACK_AB R126, R129, R128 ;  /* 0x00000080817e723e */ /* 0x000fc400000010ff */
[----:B------:R-:W-:Y:S01]  /*2b00*/  F2FP.BF16.F32.PACK_AB R127, R131, R130 ;  /* 0x00000082837f723e */ /* 0x000fe200000010ff */
[----:B------:R3:W-:Y:S01]  /*2b10*/  STS.128 [R2+UR12+0x2000], R116 ;  /* 0x0020007402007988 */ /* 0x0007e20008000c0c */
[----:B------:R-:W-:-:S05]  /*2b20*/  LOP3.LUT R0, R0, 0x70, RZ, 0x3c, !PT ;  /* 0x0000007000007812 */ /* 0x000fca00078e3cff */
[----:B------:R3:W-:Y:S04]  /*2b30*/  STS.128 [R0+UR12], R60 ;  /* 0x0000003c00007988 */ /* 0x0007e80008000c0c */
[----:B------:R3:W-:Y:S01]  /*2b40*/  STS.128 [R0+UR12+0x2000], R124 ;  /* 0x0020007c00007988 */ /* 0x0007e20008000c0c */
[----:B------:R2:W-:Y:S06]  /*2b50*/  MEMBAR.ALL.CTA ;  /* 0x0000000000007992 */ /* 0x0005ec0000008000 */
[----:B--2---:R-:W2:Y:S02]  /*2b60*/  FENCE.VIEW.ASYNC.S ;  /* 0x00000000000073c6 */ /* 0x004ea40000000000 */
[----:B--2---:R-:W-:Y:S06]  /*2b70*/  BAR.SYNC.DEFER_BLOCKING 0x0 ;  /* 0x0000000000007b1d */ /* 0x004fec0000010000 */
[----:B------:R3:W-:Y:S01]  /*2b80*/  UTMASTG.2D [UR4], [UR14] ;  /* 0x000000040e0073b5 */ /* 0x0007e20008008000 */
[----:B------:R0:W-:Y:S01]  /*2b90*/  UTMACMDFLUSH ;  /* 0x00000000000079b7 */ /* 0x0001e20000000000 */
[----:B------:R-:W-:-:S04]  /*2ba0*/  DEPBAR.LE SB0, 0x0 ;  /* 0x000080000000791a */ /* 0x000fc80000000000 */
[----:B------:R-:W-:Y:S08]  /*2bb0*/  BAR.SYNC.DEFER_BLOCKING 0x0 ;  /* 0x0000000000007b1d */ /* 0x000ff00000010000 */
[----:B------:R-:W-:Y:S06]  /*2bc0*/  BAR.SYNC.DEFER_BLOCKING 0x0 ;  /* 0x0000000000007b1d */ /* 0x000fec0000010000 */
[----:B---3--:R-:W-:Y:S05]  /*2bd0*/  @P1 BRA `(.L_x_75) ;  /* 0x0000000000a01947 */ /* 0x008fea0003800000 */
[----:B------:R-:W2:Y:S01]  /*2be0*/  S2UR UR5, SR_CgaCtaId ;  /* 0x00000000000579c3 */ /* 0x000ea20000008800 */
[----:B------:R-:W-:Y:S01]  /*2bf0*/  NOP ;  /* 0x0000000000007918 */ /* 0x000fe20000000000 */
[----:B------:R-:W-:Y:S01]  /*2c00*/  UMOV UR4, 0x50 ;  /* 0x0000005000047882 */ /* 0x000fe20000000000 */
[----:B------:R-:W-:Y:S02]  /*2c10*/  IMAD.U32 R0, RZ, RZ, UR24 ;  /* 0x00000018ff007e24 */ /* 0x000fe4000f8e00ff */
[----:B------:R-:W-:Y:S02]  /*2c20*/  IMAD.MOV.U32 R3, RZ, RZ, 0xff ;  /* 0x000000ffff037424 */ /* 0x000fe400078e00ff */
[----:B------:R-:W-:Y:S01]  /*2c30*/  IMAD.MOV.U32 R7, RZ, RZ, 0x1 ;  /* 0x00000001ff077424 */ /* 0x000fe200078e00ff */
[----:B------:R-:W-:-:S04]  /*2c40*/  LOP3.LUT R0, R0, 0xffff, RZ, 0xc0, !PT ;  /* 0x0000ffff00007812 */ /* 0x000fc800078ec0ff */
[----:B------:R-:W-:-:S05]  /*2c50*/  SHF.R.U32.HI R0, RZ, 0x5, R0 ;  /* 0x00000005ff007819 */ /* 0x000fca0000011600 */
[----:B------:R-:W-:Y:S01]  /*2c60*/  VIADD R2, R0, 0x10 ;  /* 0x0000001000027836 */ /* 0x000fe20000000000 */
[----:B------:R-:W-:Y:S01]  /*2c70*/  SHF.L.U32 R0, R3, R0, RZ ;  /* 0x0000000003007219 */ /* 0x000fe200000006ff */
[----:B--2---:R-:W-:-:S03]  /*2c80*/  ULEA UR6, UR5, UR4, 0x18 ;  /* 0x0000000405067291 */ /* 0x004fc6000f8ec0ff */
[----:B------:R-:W-:-:S04]  /*2c90*/  SHF.L.U32 R3, R7, R2, RZ ;  /* 0x0000000207037219 */ /* 0x000fc800000006ff */
[----:B------:R-:W-:Y:S02]  /*2ca0*/  LOP3.LUT R0, R3, R0, RZ, 0xfc, !PT ;  /* 0x0000000003007212 */ /* 0x000fe400078efcff */
[----:B------:R-:W2:Y:S02]  /*2cb0*/  LDS R5, [UR6] ;  /* 0x00000006ff057984 */ /* 0x000ea40008000800 */
[C---:B------:R-:W-:Y:S02]  /*2cc0*/  LOP3.LUT R2, R0.reuse, 0xffff, RZ, 0xc0, !PT ;  /* 0x0000ffff00027812 */ /* 0x040fe400078ec0ff */
[----:B--2---:R-:W-:-:S04]  /*2cd0*/  LOP3.LUT R3, R0, 0xffff, R5, 0x80, !PT ;  /* 0x0000ffff00037812 */ /* 0x004fc800078e8005 */
[----:B------:R-:W-:-:S13]  /*2ce0*/  ISETP.NE.AND P0, PT, R3, R2, PT ;  /* 0x000000020300720c */ /* 0x000fda0003f05270 */
[----:B------:R-:W-:Y:S05]  /*2cf0*/  @P0 BRA `(.L_x_76) ;  /* 0x0000000000500947 */ /* 0x000fea0003800000 */
[----:B------:R-:W-:Y:S02]  /*2d00*/  SHF.R.U32.HI R5, RZ, 0x10, R5 ;  /* 0x00000010ff057819 */ /* 0x000fe40000011605 */
[----:B------:R-:W-:-:S04]  /*2d10*/  SHF.R.U32.HI R2, RZ, 0x10, R0 ;  /* 0x00000010ff027819 */ /* 0x000fc80000011600 */
[----:B------:R-:W-:-:S04]  /*2d20*/  LOP3.LUT R5, R5, R2, RZ, 0xc0, !PT ;  /* 0x0000000205057212 */ /* 0x000fc800078ec0ff */
[----:B------:R-:W-:-:S13]  /*2d30*/  ISETP.NE.AND P0, PT, R5, R2, PT ;  /* 0x000000020500720c */ /* 0x000fda0003f05270 */
[----:B------:R-:W-:Y:S05]  /*2d40*/  @P0 BRA `(.L_x_77) ;  /* 0x0000000000300947 */ /* 0x000fea0003800000 */
[----:B------:R-:W-:Y:S01]  /*2d50*/  R2UR UR4, R0 ;  /* 0x00000000000472ca */ /* 0x000fe200000e0000 */
[----:B------:R-:W-:Y:S01]  /*2d60*/  VOTEU.ANY UR5, UPT, PT ;  /* 0x0000000000057886 */ /* 0x000fe200038e0100 */
[----:B------:R-:W2:Y:S01]  /*2d70*/  S2R R0, SR_LANEID ;  /* 0x0000000000007919 */ /* 0x000ea20000000000 */
[----:B------:R-:W-:-:S10]  /*2d80*/  UFLO.U32 UR5, UR5 ;  /* 0x00000005000572bd */ /* 0x000fd400080e0000 */
[----:B------:R-:W-:-:S06]  /*2d90*/  ULOP3.LUT UR4, URZ, UR4, URZ, 0x33, !UPT ;  /* 0x00000004ff047292 */ /* 0x000fcc000f8e33ff */
[----:B------:R-:W-:-:S04]  /*2da0*/  IMAD.U32 R2, RZ, RZ, UR4 ;  /* 0x00000004ff027e24 */ /* 0x000fc8000f8e00ff */
[----:B------:R-:W3:Y:S02]  /*2db0*/  REDUX UR7, R2 ;  /* 0x00000000020773c4 */ /* 0x000ee40000000000 */
[----:B------:R4:W-:Y:S01]  /*2dc0*/  UTCATOMSWS.AND URZ, UR4 ;  /* 0x0000000400ff79e3 */ /* 0x0009e20008000000 */
[----:B--2---:R-:W-:Y:S01]  /*2dd0*/  ISETP.EQ.U32.AND P0, PT, R0, UR5, PT ;  /* 0x0000000500007c0c */ /* 0x004fe2000bf02070 */
[----:B---3--:R-:W-:-:S12]  /*2de0*/  IMAD.U32 R0, RZ, RZ, UR7 ;  /* 0x00000007ff007e24 */ /* 0x008fd8000f8e00ff */
[----:B------:R4:W-:Y:S01]  /*2df0*/  @P0 ATOMS.AND RZ, [UR6], R0 ;  /* 0x00000000ffff098c */ /* 0x0009e2000a800006 */
[----:B------:R-:W-:Y:S05]  /*2e00*/  BRA `(.L_x_75) ;  /* 0x0000000000147947 */ /* 0x000fea0003800000 */
.L_x_77:
[----:B------:R-:W-:-:S07]  /*2e10*/  MOV R2, 0x2e30 ;  /* 0x00002e3000027802 */ /* 0x000fce0000000f00 */
[----:B-1----:R-:W-:Y:S05]  /*2e20*/  CALL.REL.NOINC `($__internal_0_$__cuda_sm10x_tcgen05_guardrail_trap_col_being_dealloced_not_returned_by_alloc) ;  /* 0x0000000000447944 */ /* 0x002fea0003c00000 */
[----:B------:R-:W-:Y:S05]  /*2e30*/  BRA `(.L_x_75) ;  /* 0x0000000000087947 */ /* 0x000fea0003800000 */
.L_x_76:
[----:B------:R-:W-:-:S07]  /*2e40*/  MOV R2, 0x2e60 ;  /* 0x00002e6000027802 */ /* 0x000fce0000000f00 */
[----:B-1----:R-:W-:Y:S05]  /*2e50*/  CALL.REL.NOINC `($__internal_2_$__cuda_sm10x_tcgen05_guardrail_trap_unallocated_columns_being_dealloced) ;  /* 0x0000000000507944 */ /* 0x002fea0003c00000 */
.L_x_75:
[----:B------:R-:W-:Y:S01]  /*2e60*/  NOP ;  /* 0x0000000000007918 */ /* 0x000fe20000000000 */
[----:B----4-:R-:W-:Y:S05]  /*2e70*/  EXIT ;  /* 0x000000000000794d */ /* 0x010fea0003800000 */
.L_x_60:
[----:B------:R-:W2:Y:S02]  /*2e80*/  SYNCS.PHASECHK.TRANS64.TRYWAIT P0, [UR12+0x14000], RZ ;  /* 0x014000ffff0075a7 */ /* 0x000ea4000800110c */
[----:B--2---:R-:W-:Y:S05]  /*2e90*/  @!P0 BRA `(.L_x_60) ;  /* 0xfffffffc00f88947 */ /* 0x004fea000383ffff */
[----:B------:R-:W-:Y:S05]  /*2ea0*/  BRA `(.L_x_78) ;  /* 0xffffffec00787947 */ /* 0x000fea000383ffff */
.L_x_62:
[----:B------:R-:W2:Y:S02]  /*2eb0*/  SYNCS.PHASECHK.TRANS64.TRYWAIT P3, [UR12+0x14020], RZ ;  /* 0x014020ffff0075a7 */ /* 0x000ea4000806110c */
[----:B--2---:R-:W-:Y:S05]  /*2ec0*/  @!P3 BRA `(.L_x_62) ;  /* 0xfffffffc00f8b947 */ /* 0x004fea000383ffff */
[----:B------:R-:W-:Y:S05]  /*2ed0*/  BRA `(.L_x_79) ;  /* 0xffffffec00f87947 */ /* 0x000fea000383ffff */
.L_x_63:
[----:B------:R-:W3:Y:S02]  /*2ee0*/  SYNCS.PHASECHK.TRANS64.TRYWAIT P0, [UR18+0x14000], R3 ;  /* 0x01400003ff0075a7 */ /* 0x000ee40008001112 */
[----:B---3--:R-:W-:Y:S05]  /*2ef0*/  @!P0 BRA `(.L_x_63) ;  /* 0xfffffffc00f88947 */ /* 0x008fea000383ffff */
[----:B------:R-:W-:Y:S05]  /*2f00*/  BRA `(.L_x_80) ;  /* 0xfffffff0006c7947 */ /* 0x000fea000383ffff */
.L_x_65:
[----:B------:R-:W3:Y:S02]  /*2f10*/  SYNCS.PHASECHK.TRANS64.TRYWAIT P0, [UR18+0x14020], R3 ;  /* 0x01402003ff0075a7 */ /* 0x000ee40008001112 */
[----:B---3--:R-:W-:Y:S05]  /*2f20*/  @!P0 BRA `(.L_x_65) ;  /* 0xfffffffc00f88947 */ /* 0x008fea000383ffff */
[----:B------:R-:W-:Y:S05]  /*2f30*/  BRA `(.L_x_81) ;  /* 0xfffffff000e07947 */ /* 0x000fea000383ffff */
        .weak           $__internal_0_$__cuda_sm10x_tcgen05_guardrail_trap_col_being_dealloced_not_returned_by_alloc
        .type           $__internal_0_$__cuda_sm10x_tcgen05_guardrail_trap_col_being_dealloced_not_returned_by_alloc,@function
        .size           $__internal_0_$__cuda_sm10x_tcgen05_guardrail_trap_col_being_dealloced_not_returned_by_alloc,($__internal_1_$__cuda_sm10x_tcgen05_guardrail_trap_phase_invalid_during_alloc - $__internal_0_$__cuda_sm10x_tcgen05_guardrail_trap_col_being_dealloced_not_returned_by_alloc)
$__internal_0_$__cuda_sm10x_tcgen05_guardrail_trap_col_being_dealloced_not_returned_by_alloc:
[----:B------:R-:W-:Y:S05]  /*2f40*/  BPT.TRAP 0x1 ;  /* 0x000000040000795c */ /* 0x000fea0000300000 */
[----:B------:R-:W-:-:S04]  /*2f50*/  IMAD.MOV.U32 R3, RZ, RZ, 0x0 ;  /* 0x00000000ff037424 */ /* 0x000fc800078e00ff */
[----:B------:R-:W-:Y:S05]  /*2f60*/  RET.REL.NODEC R2 `(gluon_tcgen05) ;  /* 0xffffffd002247950 */ /* 0x000fea0003c3ffff */
        .weak           $__internal_1_$__cuda_sm10x_tcgen05_guardrail_trap_phase_invalid_during_alloc
        .type           $__internal_1_$__cuda_sm10x_tcgen05_guardrail_trap_phase_invalid_during_alloc,@function
        .size           $__internal_1_$__cuda_sm10x_tcgen05_guardrail_trap_phase_invalid_during_alloc,($__internal_2_$__cuda_sm10x_tcgen05_guardrail_trap_unallocated_columns_being_dealloced - $__internal_1_$__cuda_sm10x_tcgen05_guardrail_trap_phase_invalid_during_alloc)
$__internal_1_$__cuda_sm10x_tcgen05_guardrail_trap_phase_invalid_during_alloc:
[----:B------:R-:W-:Y:S05]  /*2f70*/  BPT.TRAP 0x1 ;  /* 0x000000040000795c */ /* 0x000fea0000300000 */
[----:B------:R-:W-:-:S04]  /*2f80*/  IMAD.MOV.U32 R3, RZ, RZ, 0x0 ;  /* 0x00000000ff037424 */ /* 0x000fc800078e00ff */
[----:B------:R-:W-:Y:S05]  /*2f90*/  RET.REL.NODEC R2 `(gluon_tcgen05) ;  /* 0xffffffd002187950 */ /* 0x000fea0003c3ffff */
        .weak           $__internal_2_$__cuda_sm10x_tcgen05_guardrail_trap_unallocated_columns_being_dealloced
        .type           $__internal_2_$__cuda_sm10x_tcgen05_guardrail_trap_unallocated_columns_being_dealloced,@function
        .size           $__internal_2_$__cuda_sm10x_tcgen05_guardrail_trap_unallocated_columns_being_dealloced,(.L_x_85 - $__internal_2_$__cuda_sm10x_tcgen05_guardrail_trap_unallocated_columns_being_dealloced)
$__internal_2_$__cuda_sm10x_tcgen05_guardrail_trap_unallocated_columns_being_dealloced:
[----:B------:R-:W-:Y:S05]  /*2fa0*/  BPT.TRAP 0x1 ;  /* 0x000000040000795c */ /* 0x000fea0000300000 */
[----:B------:R-:W-:-:S04]  /*2fb0*/  IMAD.MOV.U32 R3, RZ, RZ, 0x0 ;  /* 0x00000000ff037424 */ /* 0x000fc800078e00ff */
[----:B------:R-:W-:Y:S05]  /*2fc0*/  RET.REL.NODEC R2 `(gluon_tcgen05) ;  /* 0xffffffd0020c7950 */ /* 0x000fea0003c3ffff */
.L_x_82:
[----:B------:R-:W-:-:S00]  /*2fd0*/  BRA `(.L_x_82) ;  /* 0xfffffffc00fc7947 */ /* 0x000fc0000383ffff */
[----:B------:R-:W-:-:S00]  /*2fe0*/  NOP ;  /* 0x0000000000007918 */ /* 0x000fc00000000000 */
        /* <DEDUP_REMOVED lines=9> */
.L_x_85:


//--------------------- .nv.shared.gluon_tcgen05  --------------------------
	.section	.nv.shared.gluon_tcgen05,"aw",@nobits
	.sectionflags	@""
	.align	16
	.zero		1024


//--------------------- .nv.shared.reserved.0     --------------------------
	.section	.nv.shared.reserved.0,"aw",@nobits
	.align	8
	.weak		__nv_reservedSMEM_offset_0_alias
	.size		__nv_reservedSMEM_offset_0_alias, 0, 64
	.other		__nv_reservedSMEM_offset_0_alias,@"STO_CUDA_RESERVED_SHARED STV_DEFAULT"
__nv_reservedSMEM_offset_0_alias:
	.zero		0
.nv.shared.reserved.0:
	.zero		64
	.weak		__nv_reservedSMEM_allocation_phase
	.type		__nv_reservedSMEM_allocation_phase,@object
	.size		__nv_reservedSMEM_allocation_phase,(.L_0 - __nv_reservedSMEM_allocation_phase)
__nv_reservedSMEM_allocation_phase:
	.zero		1
.L_0:
	.zero		7
	.weak		__nv_reservedSMEM_devtool_atexit_pc
	.type		__nv_reservedSMEM_devtool_atexit_pc,@object
	.size		__nv_reservedSMEM_devtool_atexit_pc,(__nv_reservedSMEM_allocation_mask - __nv_reservedSMEM_devtool_atexit_pc)
__nv_reservedSMEM_devtool_atexit_pc:
	.zero		8
	.weak		__nv_reservedSMEM_allocation_mask
	.type		__nv_reservedSMEM_allocation_mask,@object
	.size		__nv_reservedSMEM_allocation_mask,(.L_2 - __nv_reservedSMEM_allocation_mask)
__nv_reservedSMEM_allocation_mask:
	.zero		4
.L_2:


//--------------------- .nv.constant0.gluon_tcgen05 --------------------------
	.section	.nv.constant0.gluon_tcgen05,"a",@progbits
	.sectionflags	@""
	.align	4
.nv.constant0.gluon_tcgen05:
	.zero		976


//--------------------- SYMBOLS --------------------------

	.type		.nv.reservedSmem.offset0,@object
	.size		.nv.reservedSmem.offset0,0x4
	.type		.nv.reservedSmem.cap,@object
	.size		.nv.reservedSmem.cap,0x4
